	.target	sm_90a

	.elftype	@"ET_EXEC"


//--------------------- .note.nv.tkinfo           --------------------------
	.section	.note.nv.tkinfo,"",@"SHT_NOTE"
	.sectionflags	@"SHF_NOTE_NV_TKINFO"
	.tkinfo
        /*0018*/ 	.word	0x00000002
        /*0030*/ 	.string	""
        /*0030*/ 	.string	"ptxas"
        /*0030*/ 	.string	"Cuda compilation tools, release 13.0, V13.0.88"
        /*0030*/ 	.string	"Build cuda_13.0.r13.0/compiler.36424714_0"
        /*0030*/ 	.string	"-v  -suppress-debug-info  -lineinfo  -arch sm_90a "



//--------------------- .note.nv.cuinfo           --------------------------
	.section	.note.nv.cuinfo,"",@"SHT_NOTE"
	.sectionflags	@"SHF_NOTE_NV_CUINFO"
        /*0018*/ 	.short	0x0002
        /*001a*/ 	.short	0x005a
        /*001c*/ 	.short	0x0082
	.zero		2


//--------------------- .nv.info                  --------------------------
	.section	.nv.info,"",@"SHT_CUDA_INFO"
	.align	4


	//----- nvinfo : EIATTR_REGCOUNT
	.align		4
        /*0000*/ 	.byte	0x04, 0x2f
        /*0002*/ 	.short	(.L_1 - .L_0)
	.align		4
.L_0:
        /*0004*/ 	.word	index@(matmul_kernel)
        /*0008*/ 	.word	0x00000080


	//----- nvinfo : EIATTR_FRAME_SIZE
	.align		4
.L_1:
        /*000c*/ 	.byte	0x04, 0x11
        /*000e*/ 	.short	(.L_3 - .L_2)
	.align		4
.L_2:
        /*0010*/ 	.word	index@(matmul_kernel)
        /*0014*/ 	.word	0x000002b8


	//----- nvinfo : EIATTR_MIN_STACK_SIZE
	.align		4
.L_3:
        /*0018*/ 	.byte	0x04, 0x12
        /*001a*/ 	.short	(.L_5 - .L_4)
	.align		4
.L_4:
        /*001c*/ 	.word	index@(matmul_kernel)
        /*0020*/ 	.word	0x000002b8
.L_5:


//--------------------- .nv.compat                --------------------------
	.section	.nv.compat,"",@"SHT_CUDA_COMPAT_INFO"
	.align	4
        /*0000*/ 	.byte	0x02, 0x09, 0x01, 0x00, 0x02, 0x02, 0x04, 0x00, 0x02, 0x05, 0x05, 0x00, 0x03, 0x07, 0x01, 0x01
        /*0010*/ 	.byte	0x02, 0x03, 0x00, 0x00, 0x02, 0x06, 0x01, 0x00, 0x04, 0x0b, 0x08, 0x00, 0x00, 0x00, 0x00, 0x00
        /*0020*/ 	.byte	0x00, 0x00, 0x00, 0x00


//--------------------- .nv.info.matmul_kernel    --------------------------
	.section	.nv.info.matmul_kernel,"",@"SHT_CUDA_INFO"
	.sectionflags	@""
	.align	4


	//----- nvinfo : EIATTR_CUDA_API_VERSION
	.align		4
        /*0000*/ 	.byte	0x04, 0x37
        /*0002*/ 	.short	(.L_7 - .L_6)
.L_6:
        /*0004*/ 	.word	0x00000082


	//----- nvinfo : EIATTR_KPARAM_INFO
	.align		4
.L_7:
        /*0008*/ 	.byte	0x04, 0x17
        /*000a*/ 	.short	(.L_9 - .L_8)
.L_8:
        /*000c*/ 	.word	0x00000000
        /*0010*/ 	.short	0x000d
        /*0012*/ 	.short	0x0048
        /*0014*/ 	.byte	0x00, 0xf4, 0x21, 0x00


	//----- nvinfo : EIATTR_KPARAM_INFO
	.align		4
.L_9:
        /*0018*/ 	.byte	0x04, 0x17
        /*001a*/ 	.short	(.L_11 - .L_10)
.L_10:
        /*001c*/ 	.word	0x00000000
        /*0020*/ 	.short	0x000c
        /*0022*/ 	.short	0x0040
        /*0024*/ 	.byte	0x00, 0xf4, 0x21, 0x00


	//----- nvinfo : EIATTR_KPARAM_INFO
	.align		4
.L_11:
        /*0028*/ 	.byte	0x04, 0x17
        /*002a*/ 	.short	(.L_13 - .L_12)
.L_12:
        /*002c*/ 	.word	0x00000000
        /*0030*/ 	.short	0x000b
        /*0032*/ 	.short	0x0038
        /*0034*/ 	.byte	0x00, 0xf0, 0x11, 0x00


	//----- nvinfo : EIATTR_KPARAM_INFO
	.align		4
.L_13:
        /*0038*/ 	.byte	0x04, 0x17
        /*003a*/ 	.short	(.L_15 - .L_14)
.L_14:
        /*003c*/ 	.word	0x00000000
        /*0040*/ 	.short	0x000a
        /*0042*/ 	.short	0x0034
        /*0044*/ 	.byte	0x00, 0xf0, 0x11, 0x00


	//----- nvinfo : EIATTR_KPARAM_INFO
	.align		4
.L_15:
        /*0048*/ 	.byte	0x04, 0x17
        /*004a*/ 	.short	(.L_17 - .L_16)
.L_16:
        /*004c*/ 	.word	0x00000000
        /*0050*/ 	.short	0x0009
        /*0052*/ 	.short	0x0030
        /*0054*/ 	.byte	0x00, 0xf0, 0x11, 0x00


	//----- nvinfo : EIATTR_KPARAM_INFO
	.align		4
.L_17:
        /*0058*/ 	.byte	0x04, 0x17
        /*005a*/ 	.short	(.L_19 - .L_18)
.L_18:
        /*005c*/ 	.word	0x00000000
        /*0060*/ 	.short	0x0008
        /*0062*/ 	.short	0x002c
        /*0064*/ 	.byte	0x00, 0xf0, 0x11, 0x00


	//----- nvinfo : EIATTR_KPARAM_INFO
	.align		4
.L_19:
        /*0068*/ 	.byte	0x04, 0x17
        /*006a*/ 	.short	(.L_21 - .L_20)
.L_20:
        /*006c*/ 	.word	0x00000000
        /*0070*/ 	.short	0x0007
        /*0072*/ 	.short	0x0028
        /*0074*/ 	.byte	0x00, 0xf0, 0x11, 0x00


	//----- nvinfo : EIATTR_KPARAM_INFO
	.align		4
.L_21:
        /*0078*/ 	.byte	0x04, 0x17
        /*007a*/ 	.short	(.L_23 - .L_22)
.L_22:
        /*007c*/ 	.word	0x00000000
        /*0080*/ 	.short	0x0006
        /*0082*/ 	.short	0x0024
        /*0084*/ 	.byte	0x00, 0xf0, 0x11, 0x00


	//----- nvinfo : EIATTR_KPARAM_INFO
	.align		4
.L_23:
        /*0088*/ 	.byte	0x04, 0x17
        /*008a*/ 	.short	(.L_25 - .L_24)
.L_24:
        /*008c*/ 	.word	0x00000000
        /*0090*/ 	.short	0x0005
        /*0092*/ 	.short	0x0020
        /*0094*/ 	.byte	0x00, 0xf0, 0x11, 0x00


	//----- nvinfo : EIATTR_KPARAM_INFO
	.align		4
.L_25:
        /*0098*/ 	.byte	0x04, 0x17
        /*009a*/ 	.short	(.L_27 - .L_26)
.L_26:
        /*009c*/ 	.word	0x00000000
        /*00a0*/ 	.short	0x0004
        /*00a2*/ 	.short	0x001c
        /*00a4*/ 	.byte	0x00, 0xf0, 0x11, 0x00


	//----- nvinfo : EIATTR_KPARAM_INFO
	.align		4
.L_27:
        /*00a8*/ 	.byte	0x04, 0x17
        /*00aa*/ 	.short	(.L_29 - .L_28)
.L_28:
        /*00ac*/ 	.word	0x00000000
        /*00b0*/ 	.short	0x0003
        /*00b2*/ 	.short	0x0018
        /*00b4*/ 	.byte	0x00, 0xf0, 0x11, 0x00


	//----- nvinfo : EIATTR_KPARAM_INFO
	.align		4
.L_29:
        /*00b8*/ 	.byte	0x04, 0x17
        /*00ba*/ 	.short	(.L_31 - .L_30)
.L_30:
        /*00bc*/ 	.word	0x00000000
        /*00c0*/ 	.short	0x0002
        /*00c2*/ 	.short	0x0010
        /*00c4*/ 	.byte	0x00, 0xf4, 0x21, 0x00


	//----- nvinfo : EIATTR_KPARAM_INFO
	.align		4
.L_31:
        /*00c8*/ 	.byte	0x04, 0x17
        /*00ca*/ 	.short	(.L_33 - .L_32)
.L_32:
        /*00cc*/ 	.word	0x00000000
        /*00d0*/ 	.short	0x0001
        /*00d2*/ 	.short	0x0008
        /*00d4*/ 	.byte	0x00, 0xf4, 0x21, 0x00


	//----- nvinfo : EIATTR_KPARAM_INFO
	.align		4
.L_33:
        /*00d8*/ 	.byte	0x04, 0x17
        /*00da*/ 	.short	(.L_35 - .L_34)
.L_34:
        /*00dc*/ 	.word	0x00000000
        /*00e0*/ 	.short	0x0000
        /*00e2*/ 	.short	0x0000
        /*00e4*/ 	.byte	0x00, 0xf4, 0x21, 0x00


	//----- nvinfo : EIATTR_SPARSE_MMA_MASK
	.align		4
.L_35:
        /*00e8*/ 	.byte	0x03, 0x50
        /*00ea*/ 	.short	0x0000


	//----- nvinfo : EIATTR_MAXREG_COUNT
	.align		4
        /*00ec*/ 	.byte	0x03, 0x1b
        /*00ee*/ 	.short	0x0080


	//----- nvinfo : EIATTR_NUM_BARRIERS
	.align		4
        /*00f0*/ 	.byte	0x02, 0x4c
        /*00f2*/ 	.byte	0x01
	.zero		1


	//----- nvinfo : EIATTR_ANNOTATIONS
	.align		4
        /*00f4*/ 	.byte	0x04, 0x55
        /*00f6*/ 	.short	(.L_37 - .L_36)


	//   ....[0]....
.L_36:
        /*00f8*/ 	.word	0x00000001
        /*00fc*/ 	.byte	0x50, 0x06, 0x00, 0x00, 0x01, 0x00, 0x00, 0x00, 0x80, 0x08, 0x00, 0x00, 0x01, 0x00, 0x00, 0x00
        /* <DEDUP_REMOVED lines=151> */
        /*0a7c*/ 	.byte	0xa0, 0xb2, 0x00, 0x00


	//----- nvinfo : EIATTR_MERCURY_ISA_VERSION
	.align		4
.L_37:
        /*0a80*/ 	.byte	0x03, 0x5f
        /*0a82*/ 	.short	0x0101


	//----- nvinfo : EIATTR_EXIT_INSTR_OFFSETS
	.align		4
        /*0a84*/ 	.byte	0x04, 0x1c
        /*0a86*/ 	.short	(.L_39 - .L_38)


	//   ....[0]....
.L_38:
        /*0a88*/ 	.word	0x0000c120


	//   ....[1]....
        /*0a8c*/ 	.word	0x0000c140


	//----- nvinfo : EIATTR_REQNTID
	.align		4
.L_39:
        /*0a90*/ 	.byte	0x04, 0x10
        /*0a92*/ 	.short	(.L_41 - .L_40)
.L_40:
        /*0a94*/ 	.word	0x00000200
        /*0a98*/ 	.word	0x00000001
        /*0a9c*/ 	.word	0x00000001


	//----- nvinfo : EIATTR_CBANK_PARAM_SIZE
	.align		4
.L_41:
        /*0aa0*/ 	.byte	0x03, 0x19
        /*0aa2*/ 	.short	0x0050


	//----- nvinfo : EIATTR_PARAM_CBANK
	.align		4
        /*0aa4*/ 	.byte	0x04, 0x0a
        /*0aa6*/ 	.short	(.L_43 - .L_42)
	.align		4
.L_42:
        /*0aa8*/ 	.word	index@(.nv.constant0.matmul_kernel)
        /*0aac*/ 	.short	0x0210
        /*0aae*/ 	.short	0x0050


	//----- nvinfo : EIATTR_SW_WAR
	.align		4
.L_43:
        /*0ab0*/ 	.byte	0x04, 0x36
        /*0ab2*/ 	.short	(.L_45 - .L_44)
.L_44:
        /*0ab4*/ 	.word	0x00000008
.L_45:


//--------------------- .nv.callgraph             --------------------------
	.section	.nv.callgraph,"",@"SHT_CUDA_CALLGRAPH"
	.align	4
	.sectionentsize	8
	.align		4
        /*0000*/ 	.word	0x00000000
	.align		4
        /*0004*/ 	.word	0xffffffff
	.align		4
        /*0008*/ 	.word	0x00000000
	.align		4
        /*000c*/ 	.word	0xfffffffe
	.align		4
        /*0010*/ 	.word	0x00000000
	.align		4
        /*0014*/ 	.word	0xfffffffd
	.align		4
        /*0018*/ 	.word	0x00000000
	.align		4
        /*001c*/ 	.word	0xfffffffc


//--------------------- .text.matmul_kernel       --------------------------
	.section	.text.matmul_kernel,"ax",@progbits
	.align	128
        .global         matmul_kernel
        .type           matmul_kernel,@function
        .size           matmul_kernel,(.L_x_3 - matmul_kernel)
        .other          matmul_kernel,@"STO_CUDA_ENTRY STV_DEFAULT"
matmul_kernel:
.text.matmul_kernel:
[----:B------:R-:W1:Y:S08]  /*0000*/  LDC R1, c[0x0][0x28] ;  /* 0x00000a00ff017b82 */ /* 0x000e700000000800 */
[----:B------:R-:W2:Y:S01]  /*0010*/  LDC.64 R76, c[0x0][0x228] ;  /* 0x00008a00ff4c7b82 */ /* 0x000ea20000000a00 */
[----:B------:R-:W3:Y:S01]  /*0020*/  S2R R5, SR_CTAID.X ;  /* 0x0000000000057919 */ /* 0x000ee20000002500 */
[----:B-1----:R-:W-:Y:S01]  /*0030*/  VIADD R1, R1, 0xfffffd48 ;  /* 0xfffffd4801017836 */ /* 0x002fe20000000000 */
[----:B------:R-:W-:Y:S01]  /*0040*/  ULDC.64 UR8, c[0x0][0x210] ;  /* 0x0000840000087ab9 */ /* 0x000fe20000000a00 */
[----:B------:R-:W-:Y:S01]  /*0050*/  ULDC.64 UR12, c[0x0][0x218] ;  /* 0x00008600000c7ab9 */ /* 0x000fe20000000a00 */
[----:B------:R-:W1:Y:S01]  /*0060*/  S2R R61, SR_TID.X ;  /* 0x00000000003d7919 */ /* 0x000e620000002100 */
[----:B------:R-:W-:Y:S01]  /*0070*/  ULDC UR5, c[0x0][0x240] ;  /* 0x0000900000057ab9 */ /* 0x000fe20000000800 */
[----:B------:R-:W-:Y:S01]  /*0080*/  UMOV UR7, 0x400 ;  /* 0x0000040000077882 */ /* 0x000fe20000000000 */
[----:B------:R-:W4:Y:S01]  /*0090*/  LDC.64 R88, c[0x0][0x238] ;  /* 0x00008e00ff587b82 */ /* 0x000f220000000a00 */
[----:B------:R-:W-:-:S07]  /*00a0*/  ULDC.64 UR16, c[0x0][0x208] ;  /* 0x0000820000107ab9 */ /* 0x000fce0000000a00 */
[----:B------:R-:W1:Y:S01]  /*00b0*/  S2UR UR4, SR_CgaCtaId ;  /* 0x00000000000479c3 */ /* 0x000e620000008800 */
[----:B--2---:R-:W-:-:S05]  /*00c0*/  VIADD R0, R77, 0x3f ;  /* 0x0000003f4d007836 */ /* 0x004fca0000000000 */
[----:B------:R-:W-:-:S04]  /*00d0*/  SHF.R.S32.HI R3, RZ, 0x1f, R0 ;  /* 0x0000001fff037819 */ /* 0x000fc80000011400 */
[----:B------:R-:W-:Y:S02]  /*00e0*/  LEA.HI R3, R3, R0, RZ, 0x6 ;  /* 0x0000000003037211 */ /* 0x000fe400078f30ff */
[----:B---3--:R-:W-:Y:S02]  /*00f0*/  IABS R8, R5 ;  /* 0x0000000500087213 */ /* 0x008fe40000000000 */
[----:B------:R-:W-:Y:S01]  /*0100*/  SHF.R.S32.HI R3, RZ, 0x6, R3 ;  /* 0x00000006ff037819 */ /* 0x000fe20000011403 */
[C---:B-1----:R-:W-:Y:S01]  /*0110*/  IMAD.SHL.U32 R14, R61.reuse, 0x10, RZ ;  /* 0x000000103d0e7824 */ /* 0x042fe200078e00ff */
[----:B------:R-:W-:Y:S01]  /*0120*/  LOP3.LUT R13, R61, 0xff, RZ, 0xc0, !PT ;  /* 0x000000ff3d0d7812 */ /* 0x000fe200078ec0ff */
[----:B------:R-:W-:Y:S02]  /*0130*/  ULEA UR7, UR4, UR7, 0x18 ;  /* 0x0000000704077291 */ /* 0x000fe4000f8ec03f */
[----:B------:R-:W-:Y:S02]  /*0140*/  IMAD.SHL.U32 R4, R3, 0x8, RZ ;  /* 0x0000000803047824 */ /* 0x000fe400078e00ff */
[----:B------:R-:W-:-:S03]  /*0150*/  IMAD.SHL.U32 R12, R13, 0x80, RZ ;  /* 0x000000800d0c7824 */ /* 0x000fc600078e00ff */
[-C--:B------:R-:W-:Y:S02]  /*0160*/  IABS R7, R4.reuse ;  /* 0x0000000400077213 */ /* 0x080fe40000000000 */
[----:B------:R-:W-:Y:S02]  /*0170*/  IABS R10, R4 ;  /* 0x00000004000a7213 */ /* 0x000fe40000000000 */
[----:B------:R-:W1:Y:S08]  /*0180*/  I2F.RP R0, R7 ;  /* 0x0000000700007306 */ /* 0x000e700000209400 */
[----:B-1----:R-:W1:Y:S02]  /*0190*/  MUFU.RCP R0, R0 ;  /* 0x0000000000007308 */ /* 0x002e640000001000 */
[----:B-1----:R-:W-:-:S02]  /*01a0*/  VIADD R2, R0, 0xffffffe ;  /* 0x0ffffffe00027836 */ /* 0x002fc40000000000 */
[----:B------:R-:W-:-:S04]  /*01b0*/  IMAD.MOV R0, RZ, RZ, -R10 ;  /* 0x000000ffff007224 */ /* 0x000fc800078e0a0a */
[----:B------:R1:W2:Y:S02]  /*01c0*/  F2I.FTZ.U32.TRUNC.NTZ R3, R2 ;  /* 0x0000000200037305 */ /* 0x0002a4000021f000 */
[----:B-1----:R-:W-:Y:S02]  /*01d0*/  IMAD.MOV.U32 R2, RZ, RZ, RZ ;  /* 0x000000ffff027224 */ /* 0x002fe400078e00ff */
[----:B--2---:R-:W-:-:S04]  /*01e0*/  IMAD.MOV R6, RZ, RZ, -R3 ;  /* 0x000000ffff067224 */ /* 0x004fc800078e0a03 */
[----:B------:R-:W-:Y:S02]  /*01f0*/  IMAD R9, R6, R7, RZ ;  /* 0x0000000706097224 */ /* 0x000fe400078e02ff */
[----:B------:R-:W-:Y:S02]  /*0200*/  IMAD.MOV.U32 R6, RZ, RZ, R8 ;  /* 0x000000ffff067224 */ /* 0x000fe400078e0008 */
[----:B------:R-:W-:-:S06]  /*0210*/  IMAD.HI.U32 R3, R3, R9, R2 ;  /* 0x0000000903037227 */ /* 0x000fcc00078e0002 */
[----:B------:R-:W-:-:S04]  /*0220*/  IMAD.HI.U32 R3, R3, R6, RZ ;  /* 0x0000000603037227 */ /* 0x000fc800078e00ff */
[----:B------:R-:W-:-:S05]  /*0230*/  IMAD R0, R3, R0, R6 ;  /* 0x0000000003007224 */ /* 0x000fca00078e0206 */
[----:B------:R-:W-:-:S13]  /*0240*/  ISETP.GT.U32.AND P1, PT, R7, R0, PT ;  /* 0x000000000700720c */ /* 0x000fda0003f24070 */
[----:B------:R-:W-:Y:S02]  /*0250*/  @!P1 IMAD.IADD R0, R0, 0x1, -R7 ;  /* 0x0000000100009824 */ /* 0x000fe400078e0a07 */
[----:B------:R-:W-:Y:S01]  /*0260*/  @!P1 VIADD R3, R3, 0x1 ;  /* 0x0000000103039836 */ /* 0x000fe20000000000 */
[----:B------:R-:W-:Y:S02]  /*0270*/  ISETP.NE.AND P1, PT, R4, RZ, PT ;  /* 0x000000ff0400720c */ /* 0x000fe40003f25270 */
[----:B------:R-:W-:Y:S02]  /*0280*/  ISETP.GE.U32.AND P0, PT, R0, R7, PT ;  /* 0x000000070000720c */ /* 0x000fe40003f06070 */
[----:B------:R-:W-:Y:S02]  /*0290*/  LOP3.LUT R0, R5, R4, RZ, 0x3c, !PT ;  /* 0x0000000405007212 */ /* 0x000fe400078e3cff */
[----:B------:R-:W-:Y:S02]  /*02a0*/  IABS R7, R77 ;  /* 0x0000004d00077213 */ /* 0x000fe40000000000 */
[----:B------:R-:W-:Y:S01]  /*02b0*/  ISETP.GE.AND P2, PT, R0, RZ, PT ;  /* 0x000000ff0000720c */ /* 0x000fe20003f46270 */
[----:B------:R-:W-:-:S06]  /*02c0*/  VIADD R0, R76, 0xff ;  /* 0x000000ff4c007836 */ /* 0x000fcc0000000000 */
[----:B------:R-:W-:-:S04]  /*02d0*/  @P0 VIADD R3, R3, 0x1 ;  /* 0x0000000103030836 */ /* 0x000fc80000000000 */
[----:B------:R-:W-:Y:S01]  /*02e0*/  IMAD.MOV.U32 R2, RZ, RZ, R3 ;  /* 0x000000ffff027224 */ /* 0x000fe200078e0003 */
[----:B------:R-:W-:-:S03]  /*02f0*/  SHF.R.S32.HI R3, RZ, 0x1f, R0 ;  /* 0x0000001fff037819 */ /* 0x000fc60000011400 */
[----:B------:R-:W-:Y:S01]  /*0300*/  @!P2 IMAD.MOV R2, RZ, RZ, -R2 ;  /* 0x000000ffff02a224 */ /* 0x000fe200078e0a02 */
[----:B------:R-:W-:Y:S02]  /*0310*/  @!P1 LOP3.LUT R2, RZ, R4, RZ, 0x33, !PT ;  /* 0x00000004ff029212 */ /* 0x000fe400078e33ff */
[----:B------:R-:W-:-:S03]  /*0320*/  LEA.HI R3, R3, R0, RZ, 0x8 ;  /* 0x0000000003037211 */ /* 0x000fc600078f40ff */
[----:B------:R-:W-:Y:S02]  /*0330*/  IMAD.SHL.U32 R17, R2, 0x8, RZ ;  /* 0x0000000802117824 */ /* 0x000fe400078e00ff */
[----:B------:R-:W-:-:S03]  /*0340*/  IMAD.MOV R2, RZ, RZ, -R2 ;  /* 0x000000ffff027224 */ /* 0x000fc600078e0a02 */
[----:B------:R-:W-:Y:S01]  /*0350*/  LEA.HI.SX32 R3, R3, -R17, 0x18 ;  /* 0x8000001103037211 */ /* 0x000fe200078fc2ff */
[----:B------:R-:W-:Y:S02]  /*0360*/  IMAD R18, R4, R2, R5 ;  /* 0x0000000204127224 */ /* 0x000fe400078e0205 */
[----:B------:R-:W-:Y:S01]  /*0370*/  IMAD.MOV.U32 R2, RZ, RZ, RZ ;  /* 0x000000ffff027224 */ /* 0x000fe200078e00ff */
[----:B------:R-:W-:Y:S02]  /*0380*/  VIMNMX R19, R3, 0x8, PT ;  /* 0x0000000803137848 */ /* 0x000fe40003fe0100 */
[----:B------:R-:W-:Y:S02]  /*0390*/  IABS R4, R18 ;  /* 0x0000001200047213 */ /* 0x000fe40000000000 */
[----:B------:R-:W-:-:S04]  /*03a0*/  IABS R9, R19 ;  /* 0x0000001300097213 */ /* 0x000fc80000000000 */
[----:B------:R-:W1:Y:S08]  /*03b0*/  I2F.RP R0, R9 ;  /* 0x0000000900007306 */ /* 0x000e700000209400 */
[----:B-1----:R-:W1:Y:S02]  /*03c0*/  MUFU.RCP R0, R0 ;  /* 0x0000000000007308 */ /* 0x002e640000001000 */
[----:B-1----:R-:W-:-:S06]  /*03d0*/  VIADD R3, R0, 0xffffffe ;  /* 0x0ffffffe00037836 */ /* 0x002fcc0000000000 */
[----:B------:R-:W1:Y:S02]  /*03e0*/  F2I.FTZ.U32.TRUNC.NTZ R3, R3 ;  /* 0x0000000300037305 */ /* 0x000e64000021f000 */
[----:B-1----:R-:W-:-:S04]  /*03f0*/  IMAD.MOV R6, RZ, RZ, -R3 ;  /* 0x000000ffff067224 */ /* 0x002fc800078e0a03 */
[----:B------:R-:W-:Y:S01]  /*0400*/  IMAD R5, R6, R9, RZ ;  /* 0x0000000906057224 */ /* 0x000fe200078e02ff */
[----:B------:R-:W-:-:S03]  /*0410*/  IABS R6, R19 ;  /* 0x0000001300067213 */ /* 0x000fc60000000000 */
[----:B------:R-:W-:-:S04]  /*0420*/  IMAD.HI.U32 R2, R3, R5, R2 ;  /* 0x0000000503027227 */ /* 0x000fc800078e0002 */
[----:B------:R-:W-:Y:S02]  /*0430*/  IMAD.MOV.U32 R3, RZ, RZ, R4 ;  /* 0x000000ffff037224 */ /* 0x000fe400078e0004 */
[----:B------:R-:W-:Y:S02]  /*0440*/  IMAD.MOV.U32 R5, RZ, RZ, R7 ;  /* 0x000000ffff057224 */ /* 0x000fe400078e0007 */
[----:B------:R-:W-:Y:S01]  /*0450*/  IMAD.MOV R0, RZ, RZ, -R6 ;  /* 0x000000ffff007224 */ /* 0x000fe200078e0a06 */
[----:B------:R-:W-:Y:S01]  /*0460*/  IABS R6, R76 ;  /* 0x0000004c00067213 */ /* 0x000fe20000000000 */
[----:B------:R-:W-:Y:S01]  /*0470*/  IMAD.HI.U32 R2, R2, R3, RZ ;  /* 0x0000000302027227 */ /* 0x000fe200078e00ff */
[----:B------:R-:W1:Y:S03]  /*0480*/  I2F.RP R7, R5 ;  /* 0x0000000500077306 */ /* 0x000e660000209400 */
[----:B------:R-:W-:-:S05]  /*0490*/  IMAD R0, R2, R0, R3 ;  /* 0x0000000002007224 */ /* 0x000fca00078e0203 */
[----:B------:R-:W-:Y:S01]  /*04a0*/  ISETP.GT.U32.AND P1, PT, R9, R0, PT ;  /* 0x000000000900720c */ /* 0x000fe20003f24070 */
[----:B------:R-:W2:Y:S08]  /*04b0*/  I2F.RP R4, R6 ;  /* 0x0000000600047306 */ /* 0x000eb00000209400 */
[----:B-1----:R-:W1:Y:S04]  /*04c0*/  MUFU.RCP R7, R7 ;  /* 0x0000000700077308 */ /* 0x002e680000001000 */
[----:B------:R-:W-:-:S02]  /*04d0*/  @!P1 IMAD.IADD R0, R0, 0x1, -R9 ;  /* 0x0000000100009824 */ /* 0x000fc400078e0a09 */
[----:B------:R-:W-:Y:S01]  /*04e0*/  @!P1 VIADD R2, R2, 0x1 ;  /* 0x0000000102029836 */ /* 0x000fe20000000000 */
[----:B------:R-:W-:Y:S01]  /*04f0*/  ISETP.NE.AND P1, PT, R19, RZ, PT ;  /* 0x000000ff1300720c */ /* 0x000fe20003f25270 */
[----:B--2---:R-:W2:Y:S01]  /*0500*/  MUFU.RCP R4, R4 ;  /* 0x0000000400047308 */ /* 0x004ea20000001000 */
[----:B------:R-:W-:Y:S02]  /*0510*/  ISETP.GE.U32.AND P0, PT, R0, R9, PT ;  /* 0x000000090000720c */ /* 0x000fe40003f06070 */
[----:B------:R-:W-:Y:S02]  /*0520*/  LOP3.LUT R0, R18, R19, RZ, 0x3c, !PT ;  /* 0x0000001312007212 */ /* 0x000fe400078e3cff */
[----:B------:R-:W-:Y:S02]  /*0530*/  SHF.R.U32.HI R9, RZ, 0x7, R61 ;  /* 0x00000007ff097819 */ /* 0x000fe4000001163d */
[----:B------:R-:W-:Y:S01]  /*0540*/  ISETP.GE.AND P2, PT, R0, RZ, PT ;  /* 0x000000ff0000720c */ /* 0x000fe20003f46270 */
[----:B-1----:R-:W-:Y:S01]  /*0550*/  VIADD R3, R7, 0xffffffe ;  /* 0x0ffffffe07037836 */ /* 0x002fe20000000000 */
[----:B------:R-:W-:Y:S01]  /*0560*/  SGXT.U32 R9, R9, 0x2 ;  /* 0x000000020909781a */ /* 0x000fe20000000000 */
[----:B------:R-:W-:-:S04]  /*0570*/  IMAD.SHL.U32 R7, R61, 0x4, RZ ;  /* 0x000000043d077824 */ /* 0x000fc800078e00ff */
[----:B------:R-:W-:Y:S01]  /*0580*/  @P0 VIADD R2, R2, 0x1 ;  /* 0x0000000102020836 */ /* 0x000fe20000000000 */
[----:B------:R-:W1:Y:S01]  /*0590*/  F2I.FTZ.U32.TRUNC.NTZ R3, R3 ;  /* 0x0000000300037305 */ /* 0x000e62000021f000 */
[----:B--2---:R-:W-:Y:S02]  /*05a0*/  VIADD R4, R4, 0xffffffe ;  /* 0x0ffffffe04047836 */ /* 0x004fe40000000000 */
[----:B------:R-:W-:Y:S02]  /*05b0*/  IMAD.MOV.U32 R20, RZ, RZ, R2 ;  /* 0x000000ffff147224 */ /* 0x000fe400078e0002 */
[----:B------:R-:W-:Y:S02]  /*05c0*/  IMAD.SHL.U32 R2, R61, 0x100, RZ ;  /* 0x000001003d027824 */ /* 0x000fe400078e00ff */
[----:B------:R-:W-:Y:S01]  /*05d0*/  @!P2 IMAD.MOV R20, RZ, RZ, -R20 ;  /* 0x000000ffff14a224 */ /* 0x000fe200078e0a14 */
[----:B------:R-:W-:Y:S02]  /*05e0*/  @!P1 LOP3.LUT R20, RZ, R19, RZ, 0x33, !PT ;  /* 0x00000013ff149212 */ /* 0x000fe400078e33ff */
[----:B------:R-:W-:Y:S01]  /*05f0*/  LOP3.LUT R15, R2, 0x607c, R7, 0xc8, !PT ;  /* 0x0000607c020f7812 */ /* 0x000fe200078ec807 */
[----:B------:R-:W-:-:S02]  /*0600*/  IMAD.MOV.U32 R2, RZ, RZ, RZ ;  /* 0x000000ffff027224 */ /* 0x000fc400078e00ff */
[----:B------:R-:W-:Y:S02]  /*0610*/  IMAD.SHL.U32 R0, R20, 0x40, RZ ;  /* 0x0000004014007824 */ /* 0x000fe400078e00ff */
[----:B-1----:R-:W-:-:S03]  /*0620*/  IMAD.MOV R8, RZ, RZ, -R3 ;  /* 0x000000ffff087224 */ /* 0x002fc600078e0a03 */
[----:B------:R-:W-:Y:S01]  /*0630*/  LOP3.LUT R9, R0, R9, RZ, 0xfc, !PT ;  /* 0x0000000900097212 */ /* 0x000fe200078efcff */
[----:B------:R-:W-:Y:S01]  /*0640*/  IMAD R11, R8, R5, RZ ;  /* 0x00000005080b7224 */ /* 0x000fe200078e02ff */
[----:B------:R1:W-:Y:S02]  /*0650*/  STL [R1+0x190], R0 ;  /* 0x0001900001007387 */ /* 0x0003e40000100800 */
[----:B------:R-:W-:Y:S01]  /*0660*/  LOP3.LUT R21, R9, 0x3c, RZ, 0xfc, !PT ;  /* 0x0000003c09157812 */ /* 0x000fe200078efcff */
[----:B------:R-:W-:Y:S01]  /*0670*/  IMAD.HI.U32 R8, R3, R11, R2 ;  /* 0x0000000b03087227 */ /* 0x000fe200078e0002 */
[----:B------:R-:W-:Y:S01]  /*0680*/  IABS R116, R9 ;  /* 0x0000000900747213 */ /* 0x000fe20000000000 */
[----:B------:R-:W2:Y:S01]  /*0690*/  F2I.FTZ.U32.TRUNC.NTZ R11, R4 ;  /* 0x00000004000b7305 */ /* 0x000ea2000021f000 */
[----:B------:R-:W-:Y:S02]  /*06a0*/  IABS R16, R21 ;  /* 0x0000001500107213 */ /* 0x000fe40000000000 */
[C---:B------:R-:W-:Y:S01]  /*06b0*/  LOP3.LUT R2, R61.reuse, 0x180, RZ, 0xc0, !PT ;  /* 0x000001803d027812 */ /* 0x040fe200078ec0ff */
[----:B------:R-:W-:Y:S01]  /*06c0*/  IMAD.HI.U32 R7, R8, R116, RZ ;  /* 0x0000007408077227 */ /* 0x000fe200078e00ff */
[----:B------:R-:W-:-:S02]  /*06d0*/  LOP3.LUT R3, R61, 0x100, RZ, 0xc0, !PT ;  /* 0x000001003d037812 */ /* 0x000fc400078ec0ff */
[----:B------:R-:W-:Y:S01]  /*06e0*/  LEA.HI R2, R2, R2, RZ, 0x1d ;  /* 0x0000000202027211 */ /* 0x000fe200078fe8ff */
[----:B------:R-:W-:Y:S01]  /*06f0*/  IMAD.HI.U32 R10, R8, R16, RZ ;  /* 0x00000010080a7227 */ /* 0x000fe200078e00ff */
[----:B------:R-:W-:Y:S02]  /*0700*/  LEA.HI R12, R3, R12, RZ, 0x1a ;  /* 0x0000000c030c7211 */ /* 0x000fe400078fd0ff */
[----:B------:R-:W-:Y:S01]  /*0710*/  LOP3.LUT R3, R14, 0x70, RZ, 0xc0, !PT ;  /* 0x000000700e037812 */ /* 0x000fe200078ec0ff */
[----:B------:R-:W-:Y:S01]  /*0720*/  IMAD.MOV R7, RZ, RZ, -R7 ;  /* 0x000000ffff077224 */ /* 0x000fe200078e0a07 */
[----:B------:R-:W-:Y:S01]  /*0730*/  LOP3.LUT R2, R15, R2, RZ, 0x3c, !PT ;  /* 0x000000020f027212 */ /* 0x000fe200078e3cff */
[----:B------:R-:W-:Y:S01]  /*0740*/  IMAD.MOV R10, RZ, RZ, -R10 ;  /* 0x000000ffff0a7224 */ /* 0x000fe200078e0a0a */
[----:B------:R-:W-:Y:S01]  /*0750*/  LOP3.LUT R15, R9, 0x4, RZ, 0xfc, !PT ;  /* 0x00000004090f7812 */ /* 0x000fe200078efcff */
[----:B------:R-:W-:Y:S01]  /*0760*/  IMAD R116, R5, R7, R116 ;  /* 0x0000000705747224 */ /* 0x000fe200078e0274 */
[----:B------:R-:W-:Y:S01]  /*0770*/  ISETP.GE.AND P6, PT, R9, RZ, PT ;  /* 0x000000ff0900720c */ /* 0x000fe20003fc6270 */
[----:B------:R-:W-:Y:S01]  /*0780*/  IMAD R16, R5, R10, R16 ;  /* 0x0000000a05107224 */ /* 0x000fe200078e0210 */
[----:B------:R-:W-:Y:S01]  /*0790*/  ISETP.GE.AND P3, PT, R15, RZ, PT ;  /* 0x000000ff0f00720c */ /* 0x000fe20003f66270 */
[--C-:B--2---:R-:W-:Y:S01]  /*07a0*/  IMAD.MOV R7, RZ, RZ, -R11.reuse ;  /* 0x000000ffff077224 */ /* 0x104fe200078e0a0b */
[C---:B------:R-:W-:Y:S01]  /*07b0*/  ISETP.GT.U32.AND P0, PT, R5.reuse, R116, PT ;  /* 0x000000740500720c */ /* 0x040fe20003f04070 */
[----:B------:R-:W-:Y:S01]  /*07c0*/  IMAD.MOV R4, RZ, RZ, -R20 ;  /* 0x000000ffff047224 */ /* 0x000fe200078e0a14 */
[----:B------:R-:W-:Y:S01]  /*07d0*/  ISETP.GT.U32.AND P1, PT, R5, R16, PT ;  /* 0x000000100500720c */ /* 0x000fe20003f24070 */
[----:B------:R-:W-:Y:S01]  /*07e0*/  IMAD.IADD R3, R3, 0x1, R12 ;  /* 0x0000000103037824 */ /* 0x000fe200078e020c */
[----:B------:R-:W-:Y:S01]  /*07f0*/  IABS R12, R15 ;  /* 0x0000000f000c7213 */ /* 0x000fe20000000000 */
[----:B------:R-:W-:Y:S01]  /*0800*/  IMAD R7, R7, R6, RZ ;  /* 0x0000000607077224 */ /* 0x000fe200078e02ff */
[----:B------:R-:W-:Y:S01]  /*0810*/  LOP3.LUT R20, R9, 0x8, RZ, 0xfc, !PT ;  /* 0x0000000809147812 */ /* 0x000fe200078efcff */
[----:B------:R-:W-:Y:S01]  /*0820*/  IMAD.MOV.U32 R10, RZ, RZ, RZ ;  /* 0x000000ffff0a7224 */ /* 0x000fe200078e00ff */
[----:B------:R-:W-:Y:S01]  /*0830*/  ISETP.GE.AND P2, PT, R21, RZ, PT ;  /* 0x000000ff1500720c */ /* 0x000fe20003f46270 */
[----:B------:R-:W-:Y:S01]  /*0840*/  IMAD R4, R19, R4, R18 ;  /* 0x0000000413047224 */ /* 0x000fe200078e0212 */
[----:B------:R-:W-:Y:S01]  /*0850*/  IABS R14, R20 ;  /* 0x00000014000e7213 */ /* 0x000fe20000000000 */
[----:B------:R-:W-:Y:S01]  /*0860*/  IMAD.HI.U32 R11, R11, R7, R10 ;  /* 0x000000070b0b7227 */ /* 0x000fe200078e000a */
[C---:B------:R-:W-:Y:S01]  /*0870*/  LOP3.LUT R19, R9.reuse, 0x1c, RZ, 0xfc, !PT ;  /* 0x0000001c09137812 */ /* 0x040fe200078efcff */
[----:B------:R2:W-:Y:S01]  /*0880*/  STL [R1+0x290], R2 ;  /* 0x0002900201007387 */ /* 0x0005e20000100800 */
[----:B------:R-:W-:Y:S01]  /*0890*/  LOP3.LUT R21, R9, 0x20, RZ, 0xfc, !PT ;  /* 0x0000002009157812 */ /* 0x000fe200078efcff */
[----:B------:R-:W-:Y:S01]  /*08a0*/  IMAD.IADD R10, R17, 0x1, R4 ;  /* 0x00000001110a7824 */ /* 0x000fe200078e0204 */
[C---:B------:R-:W-:Y:S01]  /*08b0*/  LOP3.LUT R17, R9.reuse, 0x14, RZ, 0xfc, !PT ;  /* 0x0000001409117812 */ /* 0x040fe200078efcff */
[----:B------:R-:W-:Y:S01]  /*08c0*/  IMAD.HI.U32 R4, R8, R12, RZ ;  /* 0x0000000c08047227 */ /* 0x000fe200078e00ff */
[----:B------:R-:W-:Y:S01]  /*08d0*/  IABS R38, R19 ;  /* 0x0000001300267213 */ /* 0x000fe20000000000 */
[----:B------:R-:W-:Y:S01]  /*08e0*/  STL [R1+0x294], R3 ;  /* 0x0002940301007387 */ /* 0x000fe20000100800 */
[----:B------:R-:W-:Y:S01]  /*08f0*/  IABS R28, R17 ;  /* 0x00000011001c7213 */ /* 0x000fe20000000000 */
[--C-:B------:R-:W-:Y:S01]  /*0900*/  @!P0 IMAD.IADD R116, R116, 0x1, -R5.reuse ;  /* 0x0000000174748824 */ /* 0x100fe200078e0a05 */
[----:B------:R-:W-:Y:S01]  /*0910*/  IABS R42, R21 ;  /* 0x00000015002a7213 */ /* 0x000fe20000000000 */
[----:B------:R-:W-:Y:S01]  /*0920*/  IMAD.MOV R4, RZ, RZ, -R4 ;  /* 0x000000ffff047224 */ /* 0x000fe200078e0a04 */
[----:B------:R-:W-:Y:S01]  /*0930*/  LOP3.LUT R23, R9, 0x24, RZ, 0xfc, !PT ;  /* 0x0000002409177812 */ /* 0x000fe200078efcff */
[----:B------:R-:W-:Y:S01]  /*0940*/  @!P1 IMAD.IADD R16, R16, 0x1, -R5 ;  /* 0x0000000110109824 */ /* 0x000fe200078e0a05 */
[C---:B------:R-:W-:Y:S01]  /*0950*/  ISETP.GT.U32.AND P0, PT, R5.reuse, R116, PT ;  /* 0x000000740500720c */ /* 0x040fe20003f04070 */
[----:B------:R-:W-:Y:S01]  /*0960*/  IMAD R12, R5, R4, R12 ;  /* 0x00000004050c7224 */ /* 0x000fe200078e020c */
[----:B------:R-:W-:Y:S01]  /*0970*/  LOP3.LUT R4, R9, 0xc, RZ, 0xfc, !PT ;  /* 0x0000000c09047812 */ /* 0x000fe200078efcff */
[----:B------:R-:W-:Y:S01]  /*0980*/  IMAD.HI.U32 R7, R8, R14, RZ ;  /* 0x0000000e08077227 */ /* 0x000fe200078e00ff */
[----:B------:R-:W-:-:S02]  /*0990*/  ISETP.GT.U32.AND P1, PT, R5, R16, PT ;  /* 0x000000100500720c */ /* 0x000fc40003f24070 */
[----:B------:R-:W-:Y:S01]  /*09a0*/  ISETP.GT.U32.AND P4, PT, R5, R12, PT ;  /* 0x0000000c0500720c */ /* 0x000fe20003f84070 */
[----:B------:R-:W-:Y:S01]  /*09b0*/  IMAD.MOV R7, RZ, RZ, -R7 ;  /* 0x000000ffff077224 */ /* 0x000fe200078e0a07 */
[----:B------:R-:W-:Y:S01]  /*09c0*/  IABS R44, R23 ;  /* 0x00000017002c7213 */ /* 0x000fe20000000000 */
[----:B-1----:R-:W-:Y:S01]  /*09d0*/  IMAD R0, R10, 0x100, R13 ;  /* 0x000001000a007824 */ /* 0x002fe200078e020d */
[----:B------:R-:W-:Y:S01]  /*09e0*/  LOP3.LUT R25, R9, 0x28, RZ, 0xfc, !PT ;  /* 0x0000002809197812 */ /* 0x000fe200078efcff */
[----:B------:R-:W-:Y:S01]  /*09f0*/  IMAD R14, R5, R7, R14 ;  /* 0x00000007050e7224 */ /* 0x000fe200078e020e */
[----:B------:R-:W-:Y:S01]  /*0a00*/  LOP3.LUT R7, R9, 0x10, RZ, 0xfc, !PT ;  /* 0x0000001009077812 */ /* 0x000fe200078efcff */
[----:B------:R-:W-:Y:S01]  /*0a10*/  @!P0 IMAD.IADD R116, R116, 0x1, -R5 ;  /* 0x0000000174748824 */ /* 0x000fe200078e0a05 */
[----:B------:R-:W-:Y:S01]  /*0a20*/  ISETP.GE.AND P0, PT, R4, RZ, PT ;  /* 0x000000ff0400720c */ /* 0x000fe20003f06270 */
[----:B------:R-:W-:Y:S01]  /*0a30*/  IMAD.HI.U32 R13, R8, R38, RZ ;  /* 0x00000026080d7227 */ /* 0x000fe200078e00ff */
[----:B------:R-:W-:-:S02]  /*0a40*/  IABS R4, R4 ;  /* 0x0000000400047213 */ /* 0x000fc40000000000 */
[----:B------:R-:W-:Y:S01]  /*0a50*/  IABS R18, R7 ;  /* 0x0000000700127213 */ /* 0x000fe20000000000 */
[--C-:B------:R-:W-:Y:S01]  /*0a60*/  @!P1 IMAD.IADD R16, R16, 0x1, -R5.reuse ;  /* 0x0000000110109824 */ /* 0x100fe200078e0a05 */
[----:B------:R-:W-:Y:S01]  /*0a70*/  ISETP.GE.AND P1, PT, R7, RZ, PT ;  /* 0x000000ff0700720c */ /* 0x000fe20003f26270 */
[----:B------:R-:W-:Y:S01]  /*0a80*/  @!P4 IMAD.IADD R12, R12, 0x1, -R5 ;  /* 0x000000010c0cc824 */ /* 0x000fe200078e0a05 */
[----:B------:R-:W-:Y:S01]  /*0a90*/  IABS R46, R25 ;  /* 0x00000019002e7213 */ /* 0x000fe20000000000 */
[----:B------:R-:W-:Y:S01]  /*0aa0*/  IMAD.MOV.U32 R7, RZ, RZ, R16 ;  /* 0x000000ffff077224 */ /* 0x000fe200078e0010 */
[----:B------:R-:W-:Y:S01]  /*0ab0*/  LOP3.LUT R27, R9, 0x2c, RZ, 0xfc, !PT ;  /* 0x0000002c091b7812 */ /* 0x000fe200078efcff */
[----:B------:R-:W-:Y:S01]  /*0ac0*/  IMAD.MOV.U32 R16, RZ, RZ, R4 ;  /* 0x000000ffff107224 */ /* 0x000fe200078e0004 */
[C---:B------:R-:W-:Y:S01]  /*0ad0*/  ISETP.GT.U32.AND P4, PT, R5.reuse, R12, PT ;  /* 0x0000000c0500720c */ /* 0x040fe20003f84070 */
[----:B------:R-:W-:Y:S01]  /*0ae0*/  @!P6 IMAD.MOV R116, RZ, RZ, -R116 ;  /* 0x000000ffff74e224 */ /* 0x000fe200078e0a74 */
[----:B------:R-:W-:Y:S01]  /*0af0*/  ISETP.GT.U32.AND P6, PT, R5, R14, PT ;  /* 0x0000000e0500720c */ /* 0x000fe20003fc4070 */
[----:B------:R-:W-:Y:S01]  /*0b00*/  IMAD.HI.U32 R4, R8, R16, RZ ;  /* 0x0000001008047227 */ /* 0x000fe200078e00ff */
[----:B------:R-:W-:-:S02]  /*0b10*/  ISETP.GE.AND P5, PT, R20, RZ, PT ;  /* 0x000000ff1400720c */ /* 0x000fc40003fa6270 */
[----:B------:R-:W-:Y:S01]  /*0b20*/  IABS R48, R27 ;  /* 0x0000001b00307213 */ /* 0x000fe20000000000 */
[----:B------:R-:W-:Y:S01]  /*0b30*/  IMAD.MOV R4, RZ, RZ, -R4 ;  /* 0x000000ffff047224 */ /* 0x000fe200078e0a04 */
[C---:B------:R-:W-:Y:S01]  /*0b40*/  LOP3.LUT R29, R9.reuse, 0x30, RZ, 0xfc, !PT ;  /* 0x00000030091d7812 */ /* 0x040fe200078efcff */
[----:B------:R-:W-:Y:S01]  /*0b50*/  IMAD.HI.U32 R15, R8, R18, RZ ;  /* 0x00000012080f7227 */ /* 0x000fe200078e00ff */
[----:B------:R-:W-:Y:S02]  /*0b60*/  LOP3.LUT R31, R9, 0x34, RZ, 0xfc, !PT ;  /* 0x00000034091f7812 */ /* 0x000fe400078efcff */
[----:B------:R-:W-:Y:S01]  /*0b70*/  IABS R54, R29 ;  /* 0x0000001d00367213 */ /* 0x000fe20000000000 */
[C---:B------:R-:W-:Y:S01]  /*0b80*/  IMAD R16, R5.reuse, R4, R16 ;  /* 0x0000000405107224 */ /* 0x040fe200078e0210 */
[----:B------:R-:W-:Y:S01]  /*0b90*/  IABS R56, R31 ;  /* 0x0000001f00387213 */ /* 0x000fe20000000000 */
[--C-:B------:R-:W-:Y:S02]  /*0ba0*/  @!P6 IMAD.IADD R14, R14, 0x1, -R5.reuse ;  /* 0x000000010e0ee824 */ /* 0x100fe400078e0a05 */
[----:B------:R-:W-:Y:S01]  /*0bb0*/  @!P4 IMAD.IADD R12, R12, 0x1, -R5 ;  /* 0x000000010c0cc824 */ /* 0x000fe200078e0a05 */
[C---:B------:R-:W-:Y:S01]  /*0bc0*/  ISETP.GT.U32.AND P4, PT, R5.reuse, R16, PT ;  /* 0x000000100500720c */ /* 0x040fe20003f84070 */
[----:B------:R-:W-:Y:S01]  /*0bd0*/  IMAD.MOV R15, RZ, RZ, -R15 ;  /* 0x000000ffff0f7224 */ /* 0x000fe200078e0a0f */
[----:B------:R-:W-:Y:S01]  /*0be0*/  ISETP.GT.U32.AND P6, PT, R5, R14, PT ;  /* 0x0000000e0500720c */ /* 0x000fe20003fc4070 */
[----:B------:R-:W-:Y:S01]  /*0bf0*/  @!P2 IMAD.MOV R7, RZ, RZ, -R7 ;  /* 0x000000ffff07a224 */ /* 0x000fe200078e0a07 */
[----:B------:R-:W-:Y:S01]  /*0c00*/  ISETP.GE.AND P2, PT, R17, RZ, PT ;  /* 0x000000ff1100720c */ /* 0x000fe20003f46270 */
[----:B------:R-:W-:Y:S01]  /*0c10*/  IMAD R18, R5, R15, R18 ;  /* 0x0000000f05127224 */ /* 0x000fe200078e0212 */
[----:B------:R-:W-:Y:S01]  /*0c20*/  SHF.R.U32.HI R17, RZ, 0x8, R61 ;  /* 0x00000008ff117819 */ /* 0x000fe2000001163d */
[----:B------:R-:W-:Y:S01]  /*0c30*/  IMAD.HI.U32 R15, R8, R28, RZ ;  /* 0x0000001c080f7227 */ /* 0x000fe200078e00ff */
[----:B------:R-:W-:-:S02]  /*0c40*/  LOP3.LUT R61, R61, 0x7f, RZ, 0xc0, !PT ;  /* 0x0000007f3d3d7812 */ /* 0x000fc400078ec0ff */
[----:B------:R-:W-:Y:S01]  /*0c50*/  SGXT.U32 R4, R17, 0x1 ;  /* 0x000000011104781a */ /* 0x000fe20000000000 */
[----:B------:R-:W-:Y:S01]  /*0c60*/  IMAD.MOV R15, RZ, RZ, -R15 ;  /* 0x000000ffff0f7224 */ /* 0x000fe200078e0a0f */
[----:B------:R-:W-:Y:S01]  /*0c70*/  LOP3.LUT R17, R9, 0x18, RZ, 0xfc, !PT ;  /* 0x0000001809117812 */ /* 0x000fe200078efcff */
[--C-:B------:R-:W-:Y:S02]  /*0c80*/  @!P4 IMAD.IADD R16, R16, 0x1, -R5.reuse ;  /* 0x000000011010c824 */ /* 0x100fe400078e0a05 */
[----:B------:R-:W-:Y:S01]  /*0c90*/  @!P6 IMAD.IADD R14, R14, 0x1, -R5 ;  /* 0x000000010e0ee824 */ /* 0x000fe200078e0a05 */
[C---:B------:R-:W-:Y:S01]  /*0ca0*/  ISETP.GT.U32.AND P6, PT, R5.reuse, R18, PT ;  /* 0x000000120500720c */ /* 0x040fe20003fc4070 */
[C---:B------:R-:W-:Y:S01]  /*0cb0*/  IMAD R28, R5.reuse, R15, R28 ;  /* 0x0000000f051c7224 */ /* 0x040fe200078e021c */
[C---:B------:R-:W-:Y:S01]  /*0cc0*/  ISETP.GT.U32.AND P4, PT, R5.reuse, R16, PT ;  /* 0x000000100500720c */ /* 0x040fe20003f84070 */
[----:B------:R-:W-:Y:S01]  /*0cd0*/  IMAD.MOV R13, RZ, RZ, -R13 ;  /* 0x000000ffff0d7224 */ /* 0x000fe200078e0a0d */
[----:B------:R-:W-:Y:S01]  /*0ce0*/  IABS R36, R17 ;  /* 0x0000001100247213 */ /* 0x000fe20000000000 */
[----:B----4-:R-:W-:Y:S01]  /*0cf0*/  IMAD R22, R4, R88, RZ ;  /* 0x0000005804167224 */ /* 0x010fe200078e02ff */
[----:B------:R-:W-:Y:S01]  /*0d00*/  IABS R15, R0 ;  /* 0x00000000000f7213 */ /* 0x000fe20000000000 */
[----:B------:R-:W-:-:S02]  /*0d10*/  IMAD R38, R5, R13, R38 ;  /* 0x0000000d05267224 */ /* 0x000fc400078e0226 */
[----:B------:R-:W-:Y:S01]  /*0d20*/  IMAD.HI.U32 R10, R8, R36, RZ ;  /* 0x00000024080a7227 */ /* 0x000fe200078e00ff */
[----:B------:R-:W-:Y:S03]  /*0d30*/  STL [R1+0xf8], R22 ;  /* 0x0000f81601007387 */ /* 0x000fe60000100800 */
[--C-:B------:R-:W-:Y:S01]  /*0d40*/  @!P6 IMAD.IADD R18, R18, 0x1, -R5.reuse ;  /* 0x000000011212e824 */ /* 0x100fe200078e0a05 */
[----:B------:R-:W-:Y:S01]  /*0d50*/  STL [R1+0x178], R0 ;  /* 0x0001780001007387 */ /* 0x000fe20000100800 */
[----:B------:R-:W-:Y:S01]  /*0d60*/  @!P4 IMAD.IADD R16, R16, 0x1, -R5 ;  /* 0x000000011010c824 */ /* 0x000fe200078e0a05 */
[C---:B------:R-:W-:Y:S01]  /*0d70*/  ISETP.GT.U32.AND P4, PT, R5.reuse, R28, PT ;  /* 0x0000001c0500720c */ /* 0x040fe20003f84070 */
[----:B------:R-:W-:Y:S01]  /*0d80*/  IMAD.MOV R10, RZ, RZ, -R10 ;  /* 0x000000ffff0a7224 */ /* 0x000fe200078e0a0a */
[----:B------:R-:W-:Y:S01]  /*0d90*/  ISETP.GT.U32.AND P6, PT, R5, R18, PT ;  /* 0x000000120500720c */ /* 0x000fe20003fc4070 */
[----:B--2---:R-:W-:-:S02]  /*0da0*/  IMAD R2, R88, 0x2, R22 ;  /* 0x0000000258027824 */ /* 0x004fc400078e0216 */
[C---:B------:R-:W-:Y:S02]  /*0db0*/  IMAD R36, R5.reuse, R10, R36 ;  /* 0x0000000a05247224 */ /* 0x040fe400078e0224 */
[----:B------:R-:W-:Y:S01]  /*0dc0*/  IMAD.HI.U32 R10, R8, R42, RZ ;  /* 0x0000002a080a7227 */ /* 0x000fe200078e00ff */
[----:B------:R1:W-:Y:S03]  /*0dd0*/  STL [R1+0xf0], R2 ;  /* 0x0000f00201007387 */ /* 0x0003e60000100800 */
[----:B------:R-:W-:Y:S02]  /*0de0*/  IMAD.MOV R10, RZ, RZ, -R10 ;  /* 0x000000ffff0a7224 */ /* 0x000fe400078e0a0a */
[--C-:B------:R-:W-:Y:S02]  /*0df0*/  @!P4 IMAD.IADD R28, R28, 0x1, -R5.reuse ;  /* 0x000000011c1cc824 */ /* 0x100fe400078e0a05 */
[----:B------:R-:W-:Y:S01]  /*0e00*/  @!P6 IMAD.IADD R18, R18, 0x1, -R5 ;  /* 0x000000011212e824 */ /* 0x000fe200078e0a05 */
[C---:B------:R-:W-:Y:S01]  /*0e10*/  ISETP.GT.U32.AND P6, PT, R5.reuse, R36, PT ;  /* 0x000000240500720c */ /* 0x040fe20003fc4070 */
[C---:B------:R-:W-:Y:S01]  /*0e20*/  IMAD R42, R5.reuse, R10, R42 ;  /* 0x0000000a052a7224 */ /* 0x040fe200078e022a */
[----:B------:R-:W-:Y:S01]  /*0e30*/  ISETP.GT.U32.AND P4, PT, R5, R28, PT ;  /* 0x0000001c0500720c */ /* 0x000fe20003f84070 */
[----:B------:R-:W-:-:S04]  /*0e40*/  IMAD.HI.U32 R10, R8, R44, RZ ;  /* 0x0000002c080a7227 */ /* 0x000fc800078e00ff */
[----:B------:R-:W-:Y:S02]  /*0e50*/  IMAD.MOV R13, RZ, RZ, -R10 ;  /* 0x000000ffff0d7224 */ /* 0x000fe400078e0a0a */
[----:B------:R-:W-:-:S04]  /*0e60*/  IMAD.HI.U32 R10, R8, R46, RZ ;  /* 0x0000002e080a7227 */ /* 0x000fc800078e00ff */
[--C-:B------:R-:W-:Y:S02]  /*0e70*/  @!P6 IMAD.IADD R36, R36, 0x1, -R5.reuse ;  /* 0x000000012424e824 */ /* 0x100fe400078e0a05 */
[----:B------:R-:W-:Y:S01]  /*0e80*/  @!P4 IMAD.IADD R28, R28, 0x1, -R5 ;  /* 0x000000011c1cc824 */ /* 0x000fe200078e0a05 */
[C---:B------:R-:W-:Y:S01]  /*0e90*/  ISETP.GT.U32.AND P4, PT, R5.reuse, R38, PT ;  /* 0x000000260500720c */ /* 0x040fe20003f84070 */
[C---:B------:R-:W-:Y:S01]  /*0ea0*/  IMAD R44, R5.reuse, R13, R44 ;  /* 0x0000000d052c7224 */ /* 0x040fe200078e022c */
[C---:B------:R-:W-:Y:S01]  /*0eb0*/  ISETP.GT.U32.AND P6, PT, R5.reuse, R36, PT ;  /* 0x000000240500720c */ /* 0x040fe20003fc4070 */
[----:B-1----:R-:W-:Y:S02]  /*0ec0*/  IMAD R2, R88, 0x2, R2 ;  /* 0x0000000258027824 */ /* 0x002fe400078e0202 */
[----:B------:R-:W-:Y:S02]  /*0ed0*/  IMAD.MOV R13, RZ, RZ, -R10 ;  /* 0x000000ffff0d7224 */ /* 0x000fe400078e0a0a */
[----:B------:R-:W-:Y:S01]  /*0ee0*/  IMAD.HI.U32 R10, R8, R48, RZ ;  /* 0x00000030080a7227 */ /* 0x000fe200078e00ff */
[----:B------:R1:W-:Y:S03]  /*0ef0*/  STL [R1+0xec], R2 ;  /* 0x0000ec0201007387 */ /* 0x0003e60000100800 */
[----:B------:R-:W-:-:S02]  /*0f00*/  IMAD R46, R5, R13, R46 ;  /* 0x0000000d052e7224 */ /* 0x000fc400078e022e */
[--C-:B------:R-:W-:Y:S01]  /*0f10*/  @!P4 IMAD.IADD R38, R38, 0x1, -R5.reuse ;  /* 0x000000012626c824 */ /* 0x100fe200078e0a05 */
[C---:B------:R-:W-:Y:S01]  /*0f20*/  ISETP.GT.U32.AND P4, PT, R5.reuse, R44, PT ;  /* 0x0000002c0500720c */ /* 0x040fe20003f84070 */
[--C-:B------:R-:W-:Y:S01]  /*0f30*/  @!P6 IMAD.IADD R36, R36, 0x1, -R5.reuse ;  /* 0x000000012424e824 */ /* 0x100fe200078e0a05 */
[----:B------:R-:W-:Y:S01]  /*0f40*/  ISETP.GT.U32.AND P6, PT, R5, R42, PT ;  /* 0x0000002a0500720c */ /* 0x000fe20003fc4070 */
[----:B------:R-:W-:Y:S02]  /*0f50*/  IMAD.MOV R13, RZ, RZ, -R10 ;  /* 0x000000ffff0d7224 */ /* 0x000fe400078e0a0a */
[----:B-1----:R-:W-:Y:S02]  /*0f60*/  IMAD R2, R88, 0x2, R2 ;  /* 0x0000000258027824 */ /* 0x002fe400078e0202 */
[----:B------:R-:W-:Y:S02]  /*0f70*/  IMAD.MOV.U32 R20, RZ, RZ, R14 ;  /* 0x000000ffff147224 */ /* 0x000fe400078e000e */
[----:B------:R-:W-:Y:S01]  /*0f80*/  IMAD.HI.U32 R10, R8, R54, RZ ;  /* 0x00000036080a7227 */ /* 0x000fe200078e00ff */
[----:B------:R1:W-:Y:S03]  /*0f90*/  STL [R1+0xe8], R2 ;  /* 0x0000e80201007387 */ /* 0x0003e60000100800 */
[----:B------:R-:W-:-:S02]  /*0fa0*/  @!P4 IMAD.IADD R44, R44, 0x1, -R5 ;  /* 0x000000012c2cc824 */ /* 0x000fc400078e0a05 */
[----:B------:R-:W-:Y:S02]  /*0fb0*/  IMAD R57, R88, 0x2, R2 ;  /* 0x0000000258397824 */ /* 0x000fe400078e0202 */
[----:B------:R-:W-:Y:S01]  /*0fc0*/  IMAD R48, R5, R13, R48 ;  /* 0x0000000d05307224 */ /* 0x000fe200078e0230 */
[----:B------:R-:W-:Y:S01]  /*0fd0*/  LOP3.LUT R13, R9, 0x38, RZ, 0xfc, !PT ;  /* 0x00000038090d7812 */ /* 0x000fe200078efcff */
[----:B------:R-:W-:Y:S01]  /*0fe0*/  @!P6 IMAD.IADD R42, R42, 0x1, -R5 ;  /* 0x000000012a2ae824 */ /* 0x000fe200078e0a05 */
[C---:B------:R-:W-:Y:S01]  /*0ff0*/  ISETP.GT.U32.AND P6, PT, R5.reuse, R46, PT ;  /* 0x0000002e0500720c */ /* 0x040fe20003fc4070 */
[----:B------:R-:W-:Y:S01]  /*1000*/  @!P5 IMAD.MOV R20, RZ, RZ, -R20 ;  /* 0x000000ffff14d224 */ /* 0x000fe200078e0a14 */
[C---:B------:R-:W-:Y:S01]  /*1010*/  ISETP.GT.U32.AND P5, PT, R5.reuse, R44, PT ;  /* 0x0000002c0500720c */ /* 0x040fe20003fa4070 */
[----:B------:R-:W-:Y:S01]  /*1020*/  IMAD.MOV R10, RZ, RZ, -R10 ;  /* 0x000000ffff0a7224 */ /* 0x000fe200078e0a0a */
[----:B------:R-:W-:Y:S01]  /*1030*/  IABS R66, R13 ;  /* 0x0000000d00427213 */ /* 0x000fe20000000000 */
[----:B------:R-:W-:Y:S01]  /*1040*/  @!P3 IMAD.MOV R12, RZ, RZ, -R12 ;  /* 0x000000ffff0cb224 */ /* 0x000fe200078e0a0c */
[C---:B------:R-:W-:Y:S01]  /*1050*/  ISETP.GT.U32.AND P3, PT, R5.reuse, R38, PT ;  /* 0x000000260500720c */ /* 0x040fe20003f64070 */
[----:B------:R-:W-:Y:S01]  /*1060*/  IMAD.HI.U32 R9, R8, R56, RZ ;  /* 0x0000003808097227 */ /* 0x000fe200078e00ff */
[----:B------:R-:W-:Y:S01]  /*1070*/  ISETP.GT.U32.AND P4, PT, R5, R42, PT ;  /* 0x0000002a0500720c */ /* 0x000fe20003f84070 */
[----:B------:R-:W-:Y:S02]  /*1080*/  STL [R1+0xf4], R57 ;  /* 0x0000f43901007387 */ /* 0x000fe40000100800 */
[----:B------:R-:W-:-:S02]  /*1090*/  IMAD R59, R88, 0x2, R57 ;  /* 0x00000002583b7824 */ /* 0x000fc400078e0239 */
[C---:B------:R-:W-:Y:S02]  /*10a0*/  IMAD R54, R5.reuse, R10, R54 ;  /* 0x0000000a05367224 */ /* 0x040fe400078e0236 */
[----:B------:R-:W-:Y:S01]  /*10b0*/  IMAD.MOV R10, RZ, RZ, -R9 ;  /* 0x000000ffff0a7224 */ /* 0x000fe200078e0a09 */
[----:B------:R-:W-:Y:S01]  /*10c0*/  STL [R1+0x118], R59 ;  /* 0x0001183b01007387 */ /* 0x000fe20000100800 */
[C---:B------:R-:W-:Y:S02]  /*10d0*/  IMAD R112, R88.reuse, 0x2, R59 ;  /* 0x0000000258707824 */ /* 0x040fe400078e023b */
[----:B------:R-:W-:Y:S02]  /*10e0*/  IMAD R56, R5, R10, R56 ;  /* 0x0000000a05387224 */ /* 0x000fe400078e0238 */
[----:B-1----:R-:W-:Y:S01]  /*10f0*/  IMAD R2, R88, 0x2, R112 ;  /* 0x0000000258027824 */ /* 0x002fe200078e0270 */
[----:B------:R-:W-:Y:S01]  /*1100*/  STL [R1+0x11c], R112 ;  /* 0x00011c7001007387 */ /* 0x000fe20000100800 */
[----:B------:R-:W-:-:S02]  /*1110*/  IMAD.MOV.U32 R9, RZ, RZ, R15 ;  /* 0x000000ffff097224 */ /* 0x000fc400078e000f */
[--C-:B------:R-:W-:Y:S01]  /*1120*/  @!P6 IMAD.IADD R46, R46, 0x1, -R5.reuse ;  /* 0x000000012e2ee824 */ /* 0x100fe200078e0a05 */
[----:B------:R1:W-:Y:S01]  /*1130*/  STL [R1+0x120], R2 ;  /* 0x0001200201007387 */ /* 0x0003e20000100800 */
[--C-:B------:R-:W-:Y:S01]  /*1140*/  @!P5 IMAD.IADD R44, R44, 0x1, -R5.reuse ;  /* 0x000000012c2cd824 */ /* 0x100fe200078e0a05 */
[C---:B------:R-:W-:Y:S01]  /*1150*/  ISETP.GT.U32.AND P5, PT, R5.reuse, R56, PT ;  /* 0x000000380500720c */ /* 0x040fe20003fa4070 */
[----:B------:R-:W-:Y:S01]  /*1160*/  @!P3 IMAD.IADD R38, R38, 0x1, -R5 ;  /* 0x000000012626b824 */ /* 0x000fe200078e0a05 */
[----:B------:R-:W-:Y:S01]  /*1170*/  ISETP.GT.U32.AND P3, PT, R5, R48, PT ;  /* 0x000000300500720c */ /* 0x000fe20003f64070 */
[----:B------:R-:W-:Y:S01]  /*1180*/  IMAD.HI.U32 R11, R11, R9, RZ ;  /* 0x000000090b0b7227 */ /* 0x000fe200078e00ff */
[----:B------:R-:W-:-:S03]  /*1190*/  ISETP.GT.U32.AND P6, PT, R5, R46, PT ;  /* 0x0000002e0500720c */ /* 0x000fc60003fc4070 */
[----:B------:R-:W-:-:S04]  /*11a0*/  IMAD.HI.U32 R8, R8, R66, RZ ;  /* 0x0000004208087227 */ /* 0x000fc800078e00ff */
[----:B-1----:R-:W-:Y:S02]  /*11b0*/  IMAD R2, R88, 0x2, R2 ;  /* 0x0000000258027824 */ /* 0x002fe400078e0202 */
[----:B------:R-:W-:Y:S02]  /*11c0*/  IMAD.MOV R11, RZ, RZ, -R11 ;  /* 0x000000ffff0b7224 */ /* 0x000fe400078e0a0b */
[----:B------:R-:W-:Y:S01]  /*11d0*/  IMAD.MOV R8, RZ, RZ, -R8 ;  /* 0x000000ffff087224 */ /* 0x000fe200078e0a08 */
[----:B------:R1:W-:Y:S01]  /*11e0*/  STL [R1+0x124], R2 ;  /* 0x0001240201007387 */ /* 0x0003e20000100800 */
[----:B------:R-:W-:Y:S02]  /*11f0*/  IMAD R9, R6, R11, R9 ;  /* 0x0000000b06097224 */ /* 0x000fe400078e0209 */
[--C-:B------:R-:W-:Y:S01]  /*1200*/  @!P4 IMAD.IADD R42, R42, 0x1, -R5.reuse ;  /* 0x000000012a2ac824 */ /* 0x100fe200078e0a05 */
[C---:B------:R-:W-:Y:S01]  /*1210*/  ISETP.GT.U32.AND P4, PT, R5.reuse, R54, PT ;  /* 0x000000360500720c */ /* 0x040fe20003f84070 */
[C---:B------:R-:W-:Y:S01]  /*1220*/  IMAD R66, R5.reuse, R8, R66 ;  /* 0x0000000805427224 */ /* 0x040fe200078e0242 */
[----:B------:R-:W2:Y:S01]  /*1230*/  LDC.64 R10, c[0x0][0x230] ;  /* 0x00008c00ff0a7b82 */ /* 0x000ea20000000a00 */
[--C-:B------:R-:W-:Y:S01]  /*1240*/  @!P5 IMAD.IADD R56, R56, 0x1, -R5.reuse ;  /* 0x000000013838d824 */ /* 0x100fe200078e0a05 */
[----:B------:R-:W-:Y:S01]  /*1250*/  ISETP.GT.U32.AND P5, PT, R6, R9, PT ;  /* 0x000000090600720c */ /* 0x000fe20003fa4070 */
[----:B------:R-:W-:Y:S01]  /*1260*/  @!P3 IMAD.IADD R48, R48, 0x1, -R5 ;  /* 0x000000013030b824 */ /* 0x000fe200078e0a05 */
[----:B------:R-:W-:Y:S01]  /*1270*/  ISETP.GT.U32.AND P3, PT, R5, R66, PT ;  /* 0x000000420500720c */ /* 0x000fe20003f64070 */
[----:B-1----:R-:W-:-:S02]  /*1280*/  IMAD R2, R88, 0x2, R2 ;  /* 0x0000000258027824 */ /* 0x002fc400078e0202 */
[--C-:B------:R-:W-:Y:S01]  /*1290*/  @!P6 IMAD.IADD R46, R46, 0x1, -R5.reuse ;  /* 0x000000012e2ee824 */ /* 0x100fe200078e0a05 */
[----:B------:R-:W-:Y:S01]  /*12a0*/  ISETP.GE.AND P6, PT, R17, RZ, PT ;  /* 0x000000ff1100720c */ /* 0x000fe20003fc6270 */
[----:B------:R-:W-:Y:S01]  /*12b0*/  IMAD.MOV.U32 R120, RZ, RZ, R18 ;  /* 0x000000ffff787224 */ /* 0x000fe200078e0012 */
[----:B------:R1:W-:Y:S01]  /*12c0*/  STL [R1+0x128], R2 ;  /* 0x0001280201007387 */ /* 0x0003e20000100800 */
[--C-:B------:R-:W-:Y:S01]  /*12d0*/  @!P4 IMAD.IADD R54, R54, 0x1, -R5.reuse ;  /* 0x000000013636c824 */ /* 0x100fe200078e0a05 */
[----:B------:R-:W-:Y:S01]  /*12e0*/  ISETP.GE.AND P4, PT, R19, RZ, PT ;  /* 0x000000ff1300720c */ /* 0x000fe20003f86270 */
[----:B------:R-:W-:Y:S01]  /*12f0*/  @!P1 IMAD.MOV R120, RZ, RZ, -R120 ;  /* 0x000000ffff789224 */ /* 0x000fe200078e0a78 */
[----:B------:R-:W-:Y:S01]  /*1300*/  ISETP.GT.U32.AND P1, PT, R5, R48, PT ;  /* 0x000000300500720c */ /* 0x000fe20003f24070 */
[----:B------:R-:W-:Y:S01]  /*1310*/  IMAD.MOV.U32 R30, RZ, RZ, R28 ;  /* 0x000000ffff1e7224 */ /* 0x000fe200078e001c */
[C---:B------:R-:W-:Y:S01]  /*1320*/  LOP3.LUT R19, R4.reuse, 0x2, RZ, 0xfc, !PT ;  /* 0x0000000204137812 */ /* 0x040fe200078efcff */
[----:B------:R-:W-:Y:S01]  /*1330*/  @!P5 IMAD.IADD R9, R9, 0x1, -R6 ;  /* 0x000000010909d824 */ /* 0x000fe200078e0a06 */
[----:B------:R-:W-:Y:S01]  /*1340*/  LOP3.LUT R17, R4, 0x20, RZ, 0xfc, !PT ;  /* 0x0000002004117812 */ /* 0x000fe200078efcff */
[----:B------:R-:W-:Y:S01]  /*1350*/  @!P3 IMAD.IADD R66, R66, 0x1, -R5 ;  /* 0x000000014242b824 */ /* 0x000fe200078e0a05 */
[----:B------:R-:W-:Y:S01]  /*1360*/  ISETP.GT.U32.AND P3, PT, R5, R56, PT ;  /* 0x000000380500720c */ /* 0x000fe20003f64070 */
[----:B-1----:R-:W-:-:S02]  /*1370*/  IMAD R2, R88, 0x2, R2 ;  /* 0x0000000258027824 */ /* 0x002fc400078e0202 */
[----:B------:R-:W-:Y:S01]  /*1380*/  IMAD.MOV.U32 R24, RZ, RZ, R16 ;  /* 0x000000ffff187224 */ /* 0x000fe200078e0010 */
[C---:B------:R-:W-:Y:S01]  /*1390*/  ISETP.GT.U32.AND P5, PT, R5.reuse, R66, PT ;  /* 0x000000420500720c */ /* 0x040fe20003fa4070 */
[----:B------:R-:W-:Y:S01]  /*13a0*/  @!P2 IMAD.MOV R30, RZ, RZ, -R30 ;  /* 0x000000ffff1ea224 */ /* 0x000fe200078e0a1e */
[----:B------:R1:W-:Y:S01]  /*13b0*/  STL [R1+0x12c], R2 ;  /* 0x00012c0201007387 */ /* 0x0003e20000100800 */
[----:B------:R-:W-:Y:S01]  /*13c0*/  @!P6 IMAD.MOV R36, RZ, RZ, -R36 ;  /* 0x000000ffff24e224 */ /* 0x000fe200078e0a24 */
[----:B------:R-:W-:Y:S01]  /*13d0*/  ISETP.GT.U32.AND P2, PT, R5, R54, PT ;  /* 0x000000360500720c */ /* 0x000fe20003f44070 */
[----:B------:R-:W-:Y:S01]  /*13e0*/  IMAD.MOV.U32 R40, RZ, RZ, R38 ;  /* 0x000000ffff287224 */ /* 0x000fe200078e0026 */
[----:B------:R-:W-:Y:S01]  /*13f0*/  ISETP.GT.U32.AND P6, PT, R6, R9, PT ;  /* 0x000000090600720c */ /* 0x000fe20003fc4070 */
[----:B------:R-:W-:Y:S01]  /*1400*/  @!P0 IMAD.MOV R24, RZ, RZ, -R24 ;  /* 0x000000ffff188224 */ /* 0x000fe200078e0a18 */
[----:B------:R-:W-:Y:S01]  /*1410*/  ISETP.GE.AND P0, PT, R21, RZ, PT ;  /* 0x000000ff1500720c */ /* 0x000fe20003f06270 */
[----:B------:R-:W-:Y:S01]  /*1420*/  @!P4 IMAD.MOV R40, RZ, RZ, -R40 ;  /* 0x000000ffff28c224 */ /* 0x000fe200078e0a28 */
[----:B------:R-:W-:Y:S01]  /*1430*/  ISETP.GE.AND P4, PT, R23, RZ, PT ;  /* 0x000000ff1700720c */ /* 0x000fe20003f86270 */
[----:B------:R-:W-:Y:S01]  /*1440*/  @!P1 IMAD.IADD R48, R48, 0x1, -R5 ;  /* 0x0000000130309824 */ /* 0x000fe200078e0a05 */
[----:B------:R-:W-:Y:S01]  /*1450*/  ISETP.GE.AND P1, PT, R25, RZ, PT ;  /* 0x000000ff1900720c */ /* 0x000fe20003f26270 */
[----:B-1----:R-:W-:-:S02]  /*1460*/  IMAD R2, R88, 0x2, R2 ;  /* 0x0000000258027824 */ /* 0x002fc400078e0202 */
[----:B--2---:R-:W-:Y:S02]  /*1470*/  VIADD R8, R10, 0x7f ;  /* 0x0000007f0a087836 */ /* 0x004fe40000000000 */
[----:B------:R-:W-:Y:S01]  /*1480*/  IMAD R32, R88, 0x2, R2 ;  /* 0x0000000258207824 */ /* 0x000fe200078e0202 */
[----:B------:R-:W-:Y:S01]  /*1490*/  STL [R1+0x130], R2 ;  /* 0x0001300201007387 */ /* 0x000fe20000100800 */
[----:B------:R-:W-:Y:S01]  /*14a0*/  @!P2 IMAD.IADD R54, R54, 0x1, -R5 ;  /* 0x000000013636a824 */ /* 0x000fe200078e0a05 */
[----:B------:R-:W-:Y:S01]  /*14b0*/  ISETP.GE.AND P2, PT, R27, RZ, PT ;  /* 0x000000ff1b00720c */ /* 0x000fe20003f46270 */
[----:B------:R-:W-:Y:S01]  /*14c0*/  IMAD R26, R88, 0x2, R32 ;  /* 0x00000002581a7824 */ /* 0x000fe200078e0220 */
[----:B------:R1:W-:Y:S01]  /*14d0*/  STL [R1+0x298], R8 ;  /* 0x0002980801007387 */ /* 0x0003e20000100800 */
[----:B------:R-:W-:Y:S01]  /*14e0*/  @!P6 IMAD.IADD R9, R9, 0x1, -R6 ;  /* 0x000000010909e824 */ /* 0x000fe200078e0a06 */
[----:B------:R-:W-:Y:S01]  /*14f0*/  ISETP.GT.AND P6, PT, R8, 0x7f, PT ;  /* 0x0000007f0800780c */ /* 0x000fe20003fc4270 */
[----:B------:R-:W-:-:S02]  /*1500*/  IMAD R34, R88, 0x2, R26 ;  /* 0x0000000258227824 */ /* 0x000fc400078e021a */
[--C-:B------:R-:W-:Y:S01]  /*1510*/  @!P5 IMAD.IADD R66, R66, 0x1, -R5.reuse ;  /* 0x000000014242d824 */ /* 0x100fe200078e0a05 */
[----:B------:R-:W-:Y:S01]  /*1520*/  ISETP.GE.AND P5, PT, R31, RZ, PT ;  /* 0x000000ff1f00720c */ /* 0x000fe20003fa6270 */
[----:B------:R-:W-:Y:S01]  /*1530*/  IMAD R64, R88, 0x2, R34 ;  /* 0x0000000258407824 */ /* 0x000fe200078e0222 */
[----:B------:R-:W-:Y:S01]  /*1540*/  SEL R6, RZ, 0x4, !P6 ;  /* 0x00000004ff067807 */ /* 0x000fe20007000000 */
[----:B------:R-:W-:Y:S01]  /*1550*/  @!P3 IMAD.IADD R56, R56, 0x1, -R5 ;  /* 0x000000013838b824 */ /* 0x000fe200078e0a05 */
[----:B------:R-:W-:Y:S01]  /*1560*/  ISETP.GE.AND P3, PT, R29, RZ, PT ;  /* 0x000000ff1d00720c */ /* 0x000fe20003f66270 */
[----:B------:R-:W-:Y:S01]  /*1570*/  IMAD R62, R88, 0x2, R64 ;  /* 0x00000002583e7824 */ /* 0x000fe200078e0240 */
[----:B------:R-:W-:Y:S01]  /*1580*/  LOP3.LUT R5, RZ, R77, RZ, 0x33, !PT ;  /* 0x0000004dff057212 */ /* 0x000fe200078e33ff */
[----:B------:R-:W-:Y:S01]  /*1590*/  @!P0 IMAD.MOV R42, RZ, RZ, -R42 ;  /* 0x000000ffff2a8224 */ /* 0x000fe200078e0a2a */
[-C--:B------:R-:W-:Y:S01]  /*15a0*/  ISETP.GE.AND P0, PT, R4, R10.reuse, PT ;  /* 0x0000000a0400720c */ /* 0x080fe20003f06270 */
[C---:B------:R-:W-:Y:S01]  /*15b0*/  IMAD R22, R88.reuse, 0x2, R62 ;  /* 0x0000000258167824 */ /* 0x040fe200078e023e */
[----:B------:R-:W-:Y:S01]  /*15c0*/  ISETP.GE.AND P6, PT, R61, R10, PT ;  /* 0x0000000a3d00720c */ /* 0x000fe20003fc6270 */
[----:B------:R-:W-:Y:S01]  /*15d0*/  @!P4 IMAD.MOV R44, RZ, RZ, -R44 ;  /* 0x000000ffff2cc224 */ /* 0x000fe200078e0a2c */
[----:B------:R-:W-:Y:S01]  /*15e0*/  ISETP.GE.AND P4, PT, R13, RZ, PT ;  /* 0x000000ff0d00720c */ /* 0x000fe20003f86270 */
[----:B------:R-:W-:Y:S01]  /*15f0*/  IMAD R60, R88, 0x2, R22 ;  /* 0x00000002583c7824 */ /* 0x000fe200078e0216 */
[----:B------:R-:W-:Y:S01]  /*1600*/  SEL R13, R6, RZ, !P0 ;  /* 0x000000ff060d7207 */ /* 0x000fe20004000000 */
[----:B------:R-:W-:Y:S01]  /*1610*/  @!P1 IMAD.MOV R46, RZ, RZ, -R46 ;  /* 0x000000ffff2e9224 */ /* 0x000fe200078e0a2e */
[----:B------:R-:W-:Y:S01]  /*1620*/  ISETP.NE.AND P0, PT, R77, RZ, PT ;  /* 0x000000ff4d00720c */ /* 0x000fe20003f05270 */
[----:B------:R-:W-:Y:S01]  /*1630*/  IMAD R58, R88, 0x2, R60 ;  /* 0x00000002583a7824 */ /* 0x000fe200078e023c */
[----:B------:R-:W-:Y:S01]  /*1640*/  SEL R15, R6, RZ, !P6 ;  /* 0x000000ff060f7207 */ /* 0x000fe20007000000 */
[----:B------:R-:W-:Y:S01]  /*1650*/  @!P2 IMAD.MOV R48, RZ, RZ, -R48 ;  /* 0x000000ffff30a224 */ /* 0x000fe200078e0a30 */
[C---:B-1----:R-:W-:Y:S01]  /*1660*/  SEL R8, R5.reuse, R46, !P0 ;  /* 0x0000002e05087207 */ /* 0x042fe20004000000 */
[C---:B------:R-:W-:Y:S01]  /*1670*/  IMAD R52, R88.reuse, 0x2, R58 ;  /* 0x0000000258347824 */ /* 0x040fe200078e023a */
[C---:B------:R-:W-:Y:S01]  /*1680*/  SEL R116, R5.reuse, R116, !P0 ;  /* 0x0000007405747207 */ /* 0x040fe20004000000 */
[----:B------:R-:W-:Y:S01]  /*1690*/  @!P5 IMAD.MOV R56, RZ, RZ, -R56 ;  /* 0x000000ffff38d224 */ /* 0x000fe200078e0a38 */
[C---:B------:R-:W-:Y:S01]  /*16a0*/  SEL R3, R5.reuse, R48, !P0 ;  /* 0x0000003005037207 */ /* 0x040fe20004000000 */
[C---:B------:R-:W-:Y:S01]  /*16b0*/  IMAD R50, R88.reuse, 0x2, R52 ;  /* 0x0000000258327824 */ /* 0x040fe200078e0234 */
[----:B------:R1:W-:Y:S01]  /*16c0*/  STL [R1+0x30], R8 ;  /* 0x0000300801007387 */ /* 0x0003e20000100800 */
[----:B------:R-:W-:Y:S01]  /*16d0*/  @!P3 IMAD.MOV R54, RZ, RZ, -R54 ;  /* 0x000000ffff36b224 */ /* 0x000fe200078e0a36 */
[C---:B------:R-:W-:Y:S01]  /*16e0*/  SEL R118, R5.reuse, R12, !P0 ;  /* 0x0000000c05767207 */ /* 0x040fe20004000000 */
[C---:B------:R-:W-:Y:S01]  /*16f0*/  IMAD R16, R88.reuse, 0x2, R50 ;  /* 0x0000000258107824 */ /* 0x040fe200078e0232 */
[----:B------:R2:W-:Y:S01]  /*1700*/  STL [R1+0x34], R3 ;  /* 0x0000340301007387 */ /* 0x0005e20000100800 */
[----:B------:R-:W-:Y:S01]  /*1710*/  @!P4 IMAD.MOV R66, RZ, RZ, -R66 ;  /* 0x000000ffff42c224 */ /* 0x000fe200078e0a42 */
[C---:B------:R-:W-:Y:S01]  /*1720*/  SEL R2, R5.reuse, R54, !P0 ;  /* 0x0000003605027207 */ /* 0x040fe20004000000 */
[----:B------:R-:W-:Y:S01]  /*1730*/  IMAD R38, R88, 0x2, R16 ;  /* 0x0000000258267824 */ /* 0x000fe200078e0210 */
[----:B------:R-:W-:-:S02]  /*1740*/  SEL R117, R5, R20, !P0 ;  /* 0x0000001405757207 */ /* 0x000fc40004000000 */
[C---:B-1----:R-:W-:Y:S01]  /*1750*/  SEL R8, R5.reuse, R56, !P0 ;  /* 0x0000003805087207 */ /* 0x042fe20004000000 */
[C---:B------:R-:W-:Y:S01]  /*1760*/  IMAD R14, R88.reuse, 0x2, R38 ;  /* 0x00000002580e7824 */ /* 0x040fe200078e0226 */
[C---:B------:R-:W-:Y:S02]  /*1770*/  SEL R121, R5.reuse, R24, !P0 ;  /* 0x0000001805797207 */ /* 0x040fe40004000000 */
[C---:B------:R-:W-:Y:S01]  /*1780*/  SEL R120, R5.reuse, R120, !P0 ;  /* 0x0000007805787207 */ /* 0x040fe20004000000 */
[----:B------:R-:W-:Y:S01]  /*1790*/  STL [R1+0x2a0], R8 ;  /* 0x0002a00801007387 */ /* 0x000fe20000100800 */
[C---:B------:R-:W-:Y:S01]  /*17a0*/  SEL R119, R5.reuse, R30, !P0 ;  /* 0x0000001e05777207 */ /* 0x040fe20004000000 */
[C---:B------:R-:W-:Y:S01]  /*17b0*/  IMAD R28, R88.reuse, 0x2, R14 ;  /* 0x00000002581c7824 */ /* 0x040fe200078e020e */
[C---:B------:R-:W-:Y:S01]  /*17c0*/  SEL R124, R5.reuse, R36, !P0 ;  /* 0x00000024057c7207 */ /* 0x040fe20004000000 */
[----:B------:R1:W-:Y:S01]  /*17d0*/  STL [R1+0x38], R2 ;  /* 0x0000380201007387 */ /* 0x0003e20000100800 */
[C---:B------:R-:W-:Y:S01]  /*17e0*/  SEL R123, R5.reuse, R40, !P0 ;  /* 0x00000028057b7207 */ /* 0x040fe20004000000 */
[----:B------:R-:W-:Y:S01]  /*17f0*/  IMAD R18, R88, 0x2, R28 ;  /* 0x0000000258127824 */ /* 0x000fe200078e021c */
[----:B------:R-:W-:-:S02]  /*1800*/  SEL R122, R5, R42, !P0 ;  /* 0x0000002a057a7207 */ /* 0x000fc40004000000 */
[C---:B------:R-:W-:Y:S01]  /*1810*/  SEL R125, R5.reuse, R44, !P0 ;  /* 0x0000002c057d7207 */ /* 0x040fe20004000000 */
[----:B------:R-:W-:Y:S01]  /*1820*/  IMAD R68, R88, 0x2, R18 ;  /* 0x0000000258447824 */ /* 0x000fe200078e0212 */
[C---:B--2---:R-:W-:Y:S02]  /*1830*/  SEL R3, R5.reuse, R66, !P0 ;  /* 0x0000004205037207 */ /* 0x044fe40004000000 */
[----:B------:R-:W-:Y:S01]  /*1840*/  ISETP.GE.AND P2, PT, R0, RZ, PT ;  /* 0x000000ff0000720c */ /* 0x000fe20003f46270 */
[----:B------:R-:W-:Y:S01]  /*1850*/  IMAD R66, R88, 0x2, R68 ;  /* 0x0000000258427824 */ /* 0x000fe200078e0244 */
[----:B-1----:R-:W-:Y:S01]  /*1860*/  SEL R2, R5, R7, !P0 ;  /* 0x0000000705027207 */ /* 0x002fe20004000000 */
[----:B------:R-:W-:Y:S01]  /*1870*/  STL [R1+0x29c], R3 ;  /* 0x00029c0301007387 */ /* 0x000fe20000100800 */
[----:B------:R-:W-:Y:S01]  /*1880*/  ISETP.NE.AND P0, PT, R76, RZ, PT ;  /* 0x000000ff4c00720c */ /* 0x000fe20003f05270 */
[----:B------:R-:W-:Y:S01]  /*1890*/  IMAD R20, R88, 0x2, R66 ;  /* 0x0000000258147824 */ /* 0x000fe200078e0242 */
[----:B------:R-:W-:Y:S01]  /*18a0*/  LOP3.LUT R12, R4, 0x22, RZ, 0xfc, !PT ;  /* 0x00000022040c7812 */ /* 0x000fe200078efcff */
[----:B------:R-:W-:Y:S01]  /*18b0*/  STL [R1+0x2a4], R2 ;  /* 0x0002a40201007387 */ /* 0x000fe20000100800 */
[----:B------:R-:W-:Y:S01]  /*18c0*/  ISETP.NE.U32.AND P1, PT, R13, RZ, PT ;  /* 0x000000ff0d00720c */ /* 0x000fe20003f25070 */
[----:B------:R-:W-:Y:S01]  /*18d0*/  IMAD R30, R88, 0x2, R20 ;  /* 0x00000002581e7824 */ /* 0x000fe200078e0214 */
[-C--:B------:R-:W-:Y:S01]  /*18e0*/  ISETP.GE.AND P6, PT, R12, R10.reuse, PT ;  /* 0x0000000a0c00720c */ /* 0x080fe20003fc6270 */
[----:B------:R1:W-:Y:S01]  /*18f0*/  STL [R1+0x1a0], R0 ;  /* 0x0001a00001007387 */ /* 0x0003e20000100800 */
[----:B------:R-:W-:Y:S01]  /*1900*/  ISETP.GE.AND P3, PT, R19, R10, PT ;  /* 0x0000000a1300720c */ /* 0x000fe20003f66270 */
[----:B------:R-:W-:Y:S01]  /*1910*/  @!P2 IMAD.MOV R9, RZ, RZ, -R9 ;  /* 0x000000ffff09a224 */ /* 0x000fe200078e0a09 */
[----:B------:R-:W-:Y:S01]  /*1920*/  SEL R13, R6, RZ, !P6 ;  /* 0x000000ff060d7207 */ /* 0x000fe20007000000 */
[----:B------:R-:W-:Y:S01]  /*1930*/  IMAD R46, R88, 0x2, R30 ;  /* 0x00000002582e7824 */ /* 0x000fe200078e021e */
[----:B------:R-:W-:Y:S01]  /*1940*/  STL [R1+0x2a8], R10 ;  /* 0x0002a80a01007387 */ /* 0x000fe20000100800 */
[----:B------:R-:W-:-:S02]  /*1950*/  @!P0 LOP3.LUT R9, RZ, R76, RZ, 0x33, !PT ;  /* 0x0000004cff098212 */ /* 0x000fc400078e33ff */
[----:B------:R-:W-:Y:S01]  /*1960*/  IMAD R12, R88, 0x2, R46 ;  /* 0x00000002580c7824 */ /* 0x000fe200078e022e */
[----:B------:R2:W-:Y:S01]  /*1970*/  STL [R1+0x2ac], R6 ;  /* 0x0002ac0601007387 */ /* 0x0005e20000100800 */
[----:B------:R-:W-:Y:S01]  /*1980*/  ISETP.GE.AND P4, PT, R17, R10, PT ;  /* 0x0000000a1100720c */ /* 0x000fe20003f86270 */
[----:B-1----:R-:W-:Y:S01]  /*1990*/  IMAD R0, R9, R11, RZ ;  /* 0x0000000b09007224 */ /* 0x002fe200078e02ff */
[----:B------:R-:W-:Y:S01]  /*19a0*/  SEL R5, R6, RZ, !P3 ;  /* 0x000000ff06057207 */ /* 0x000fe20005800000 */
[----:B------:R1:W-:Y:S01]  /*19b0*/  STL.64 [R1+0x198], R76 ;  /* 0x0001984c01007387 */ /* 0x0003e20000100a00 */
[----:B------:R-:W-:Y:S01]  /*19c0*/  IMAD R56, R88, 0x2, R12 ;  /* 0x0000000258387824 */ /* 0x000fe200078e020c */
[----:B------:R-:W-:Y:S01]  /*19d0*/  SEL R7, R6, RZ, !P4 ;  /* 0x000000ff06077207 */ /* 0x000fe20006000000 */
[----:B------:R-:W-:Y:S01]  /*19e0*/  IMAD.SHL.U32 R2, R0, 0x4, RZ ;  /* 0x0000000400027824 */ /* 0x000fe200078e00ff */
[----:B------:R-:W-:Y:S01]  /*19f0*/  ISETP.NE.U32.AND P0, PT, R5, RZ, PT ;  /* 0x000000ff0500720c */ /* 0x000fe20003f05070 */
[----:B------:R-:W-:Y:S01]  /*1a00*/  IMAD R24, R88, 0x2, R56 ;  /* 0x0000000258187824 */ /* 0x000fe200078e0238 */
[----:B------:R-:W-:Y:S01]  /*1a10*/  ISETP.NE.U32.AND P3, PT, R7, RZ, PT ;  /* 0x000000ff0700720c */ /* 0x000fe20003f65070 */
[----:B--2---:R-:W-:Y:S01]  /*1a20*/  IMAD R6, R61, R89, RZ ;  /* 0x000000593d067224 */ /* 0x004fe200078e02ff */
[----:B------:R-:W-:Y:S01]  /*1a30*/  IADD3 R11, P2, R2, UR8, RZ ;  /* 0x00000008020b7c10 */ /* 0x000fe2000ff5e0ff */
[----:B------:R-:W-:Y:S01]  /*1a40*/  IMAD R54, R88, 0x2, R24 ;  /* 0x0000000258367824 */ /* 0x000fe200078e0218 */
[----:B------:R-:W-:Y:S01]  /*1a50*/  ISETP.NE.U32.AND P4, PT, R13, RZ, PT ;  /* 0x000000ff0d00720c */ /* 0x000fe20003f85070 */
[----:B------:R-:W-:Y:S01]  /*1a60*/  STL [R1+0x17c], R0 ;  /* 0x00017c0001007387 */ /* 0x000fe20000100800 */
[----:B------:R-:W-:Y:S01]  /*1a70*/  LEA.HI.X.SX32 R9, R0, UR9, 0x2, P2 ;  /* 0x0000000900097c11 */ /* 0x000fe200090f16ff */
[----:B------:R-:W-:Y:S01]  /*1a80*/  IMAD R48, R88, 0x2, R54 ;  /* 0x0000000258307824 */ /* 0x000fe200078e0236 */
[-C--:B-1----:R-:W-:Y:S01]  /*1a90*/  LEA R76, P2, R32, R11.reuse, 0x2 ;  /* 0x0000000b204c7211 */ /* 0x082fe200078410ff */
[----:B------:R-:W-:Y:S01]  /*1aa0*/  STL [R1+0x180], R2 ;  /* 0x0001800201007387 */ /* 0x000fe20000100800 */
[----:B------:R-:W-:Y:S01]  /*1ab0*/  LEA R40, P6, R26, R11, 0x2 ;  /* 0x0000000b1a287211 */ /* 0x000fe200078c10ff */
[----:B------:R-:W-:Y:S01]  /*1ac0*/  IMAD R44, R88, 0x2, R48 ;  /* 0x00000002582c7824 */ /* 0x000fe200078e0230 */
[----:B------:R-:W-:Y:S01]  /*1ad0*/  LEA.HI.X.SX32 R77, R32, R9, 0x2, P2 ;  /* 0x00000009204d7211 */ /* 0x000fe200010f16ff */
[----:B------:R1:W-:Y:S01]  /*1ae0*/  STL [R1+0x1a4], R89 ;  /* 0x0001a45901007387 */ /* 0x0003e20000100800 */
[----:B------:R-:W-:-:S02]  /*1af0*/  LEA R32, P2, R34, R11, 0x2 ;  /* 0x0000000b22207211 */ /* 0x000fc400078410ff */
[----:B------:R-:W-:Y:S01]  /*1b00*/  LEA.HI.X.SX32 R41, R26, R9, 0x2, P6 ;  /* 0x000000091a297211 */ /* 0x000fe200030f16ff */
[----:B------:R-:W-:Y:S01]  /*1b10*/  IMAD R42, R88, 0x2, R44 ;  /* 0x00000002582a7824 */ /* 0x000fe200078e022c */
[----:B------:R-:W-:Y:S01]  /*1b20*/  LEA R98, P6, R64, R11, 0x2 ;  /* 0x0000000b40627211 */ /* 0x000fe200078c10ff */
[----:B------:R-:W2:Y:S01]  /*1b30*/  LDL R10, [R1+0x120] ;  /* 0x00012000010a7983 */ /* 0x000ea20000100800 */
[----:B------:R-:W-:Y:S02]  /*1b40*/  LEA.HI.X.SX32 R33, R34, R9, 0x2, P2 ;  /* 0x0000000922217211 */ /* 0x000fe400010f16ff */
[----:B------:R-:W-:Y:S02]  /*1b50*/  LEA R26, P2, R62, R11, 0x2 ;  /* 0x0000000b3e1a7211 */ /* 0x000fe400078410ff */
[----:B------:R-:W-:Y:S02]  /*1b60*/  LEA.HI.X.SX32 R99, R64, R9, 0x2, P6 ;  /* 0x0000000940637211 */ /* 0x000fe400030f16ff */
[----:B------:R-:W-:-:S02]  /*1b70*/  LEA R114, P6, R22, R11, 0x2 ;  /* 0x0000000b16727211 */ /* 0x000fc400078c10ff */
[----:B------:R-:W-:Y:S02]  /*1b80*/  LEA.HI.X.SX32 R27, R62, R9, 0x2, P2 ;  /* 0x000000093e1b7211 */ /* 0x000fe400010f16ff */
[----:B------:R-:W-:Y:S02]  /*1b90*/  LEA R110, P2, R60, R11, 0x2 ;  /* 0x0000000b3c6e7211 */ /* 0x000fe400078410ff */
[----:B------:R-:W-:Y:S02]  /*1ba0*/  LEA.HI.X.SX32 R115, R22, R9, 0x2, P6 ;  /* 0x0000000916737211 */ /* 0x000fe400030f16ff */
[----:B------:R-:W-:Y:S02]  /*1bb0*/  LEA R22, P6, R58, R11, 0x2 ;  /* 0x0000000b3a167211 */ /* 0x000fe400078c10ff */
[----:B------:R-:W-:Y:S02]  /*1bc0*/  LEA.HI.X.SX32 R111, R60, R9, 0x2, P2 ;  /* 0x000000093c6f7211 */ /* 0x000fe400010f16ff */
[----:B------:R-:W-:-:S02]  /*1bd0*/  LEA R92, P2, R52, R11, 0x2 ;  /* 0x0000000b345c7211 */ /* 0x000fc400078410ff */
[----:B------:R-:W-:Y:S02]  /*1be0*/  LEA.HI.X.SX32 R23, R58, R9, 0x2, P6 ;  /* 0x000000093a177211 */ /* 0x000fe400030f16ff */
[----:B------:R-:W-:Y:S02]  /*1bf0*/  LEA R90, P6, R50, R11, 0x2 ;  /* 0x0000000b325a7211 */ /* 0x000fe400078c10ff */
[----:B------:R-:W-:Y:S02]  /*1c00*/  LEA.HI.X.SX32 R93, R52, R9, 0x2, P2 ;  /* 0x00000009345d7211 */ /* 0x000fe400010f16ff */
[----:B------:R-:W-:Y:S01]  /*1c10*/  LEA R70, P2, R16, R11, 0x2 ;  /* 0x0000000b10467211 */ /* 0x000fe200078410ff */
[----:B------:R-:W-:Y:S01]  /*1c20*/  IMAD R36, R88, 0x2, R42 ;  /* 0x0000000258247824 */ /* 0x000fe200078e022a */
[----:B------:R-:W-:Y:S02]  /*1c30*/  LEA.HI.X.SX32 R91, R50, R9, 0x2, P6 ;  /* 0x00000009325b7211 */ /* 0x000fe400030f16ff */
[----:B------:R-:W-:-:S02]  /*1c40*/  LEA R74, P6, R38, R11, 0x2 ;  /* 0x0000000b264a7211 */ /* 0x000fc400078c10ff */
[----:B------:R-:W-:Y:S02]  /*1c50*/  LEA.HI.X.SX32 R71, R16, R9, 0x2, P2 ;  /* 0x0000000910477211 */ /* 0x000fe400010f16ff */
[----:B------:R-:W-:Y:S01]  /*1c60*/  LEA R64, P2, R14, R11, 0x2 ;  /* 0x0000000b0e407211 */ /* 0x000fe200078410ff */
[----:B------:R-:W-:Y:S01]  /*1c70*/  IMAD R34, R88, 0x2, R36 ;  /* 0x0000000258227824 */ /* 0x000fe200078e0224 */
[----:B------:R-:W-:Y:S02]  /*1c80*/  LEA.HI.X.SX32 R75, R38, R9, 0x2, P6 ;  /* 0x00000009264b7211 */ /* 0x000fe400030f16ff */
[----:B------:R-:W-:Y:S02]  /*1c90*/  LEA R60, P6, R28, R11, 0x2 ;  /* 0x0000000b1c3c7211 */ /* 0x000fe400078c10ff */
[----:B------:R-:W-:Y:S01]  /*1ca0*/  LEA.HI.X.SX32 R65, R14, R9, 0x2, P2 ;  /* 0x000000090e417211 */ /* 0x000fe200010f16ff */
[----:B------:R-:W-:Y:S01]  /*1cb0*/  IMAD R31, R88, 0x2, R34 ;  /* 0x00000002581f7824 */ /* 0x000fe200078e0222 */
[----:B------:R-:W-:-:S02]  /*1cc0*/  LEA R52, P2, R18, R11, 0x2 ;  /* 0x0000000b12347211 */ /* 0x000fc400078410ff */
[----:B------:R-:W-:Y:S01]  /*1cd0*/  LEA.HI.X.SX32 R61, R28, R9, 0x2, P6 ;  /* 0x000000091c3d7211 */ /* 0x000fe200030f16ff */
[----:B------:R-:W-:Y:S01]  /*1ce0*/  IMAD R5, R88, 0x2, R31 ;  /* 0x0000000258057824 */ /* 0x000fe200078e021f */
        /* <DEDUP_REMOVED lines=11> */
[----:B------:R-:W-:Y:S02]  /*1da0*/  LEA.HI.X.SX32 R19, R30, R9, 0x2, P2 ;  /* 0x000000091e137211 */ /* 0x000fe400010f16ff */
[----:B------:R-:W-:Y:S01]  /*1db0*/  LEA R108, P2, R12, R11, 0x2 ;  /* 0x0000000b0c6c7211 */ /* 0x000fe200078410ff */
[----:B------:R-:W-:Y:S01]  /*1dc0*/  IMAD R14, R88, 0x2, R16 ;  /* 0x00000002580e7824 */ /* 0x000fe200078e0210 */
[----:B------:R-:W-:-:S02]  /*1dd0*/  LEA.HI.X.SX32 R21, R46, R9, 0x2, P6 ;  /* 0x000000092e157211 */ /* 0x000fc400030f16ff */
[----:B------:R-:W-:Y:S02]  /*1de0*/  LEA R96, P6, R56, R11, 0x2 ;  /* 0x0000000b38607211 */ /* 0x000fe400078c10ff */
[----:B------:R-:W-:Y:S01]  /*1df0*/  LEA.HI.X.SX32 R109, R12, R9, 0x2, P2 ;  /* 0x000000090c6d7211 */ /* 0x000fe200010f16ff */
[----:B------:R-:W-:Y:S01]  /*1e00*/  IMAD R7, R88, 0x2, R14 ;  /* 0x0000000258077824 */ /* 0x000fe200078e020e */
[----:B------:R-:W-:Y:S02]  /*1e10*/  LEA R12, P2, R24, R11, 0x2 ;  /* 0x0000000b180c7211 */ /* 0x000fe400078410ff */
[----:B------:R-:W-:Y:S02]  /*1e20*/  LEA.HI.X.SX32 R97, R56, R9, 0x2, P6 ;  /* 0x0000000938617211 */ /* 0x000fe400030f16ff */
[----:B------:R-:W-:Y:S01]  /*1e30*/  ISETP.NE.U32.AND P5, PT, R15, RZ, PT ;  /* 0x000000ff0f00720c */ /* 0x000fe20003fa5070 */
[----:B------:R-:W-:Y:S01]  /*1e40*/  IMAD R15, R88, 0x2, R7 ;  /* 0x00000002580f7824 */ /* 0x000fe200078e0207 */
        /* <DEDUP_REMOVED lines=40> */
[----:B------:R-:W-:Y:S01]  /*20d0*/  LEA.HI.X.SX32 R105, R46, R9, 0x2, P6 ;  /* 0x000000092e697211 */ /* 0x000fe200030f16ff */
[----:B------:R-:W-:Y:S01]  /*20e0*/  IMAD R30, R88, 0x2, R7 ;  /* 0x00000002581e7824 */ /* 0x000fe200078e0207 */
[----:B------:R-:W-:Y:S02]  /*20f0*/  LEA R100, P6, R45, R11, 0x2 ;  /* 0x0000000b2d647211 */ /* 0x000fe400078c10ff */
[----:B------:R-:W-:-:S02]  /*2100*/  LEA.HI.X.SX32 R103, R24, R9, 0x2, P2 ;  /* 0x0000000918677211 */ /* 0x000fc400010f16ff */
[----:B------:R-:W-:Y:S01]  /*2110*/  LEA R80, P2, R25, R11, 0x2 ;  /* 0x0000000b19507211 */ /* 0x000fe200078410ff */
[----:B------:R-:W-:Y:S01]  /*2120*/  IMAD R24, R88, 0x2, R30 ;  /* 0x0000000258187824 */ /* 0x000fe200078e021e */
[----:B------:R-:W-:Y:S02]  /*2130*/  LEA.HI.X.SX32 R101, R45, R9, 0x2, P6 ;  /* 0x000000092d657211 */ /* 0x000fe400030f16ff */
[----:B------:R-:W-:Y:S02]  /*2140*/  LEA R82, P6, R44, R11, 0x2 ;  /* 0x0000000b2c527211 */ /* 0x000fe400078c10ff */
[----:B------:R-:W-:Y:S02]  /*2150*/  LEA.HI.X.SX32 R81, R25, R9, 0x2, P2 ;  /* 0x0000000919517211 */ /* 0x000fe400010f16ff */
[----:B------:R-:W-:Y:S02]  /*2160*/  LEA R66, P2, R5, R11, 0x2 ;  /* 0x0000000b05427211 */ /* 0x000fe400078410ff */
[----:B-1----:R-:W-:Y:S01]  /*2170*/  LOP3.LUT R89, R4, 0x40, RZ, 0xfc, !PT ;  /* 0x0000004004597812 */ /* 0x002fe200078efcff */
[----:B------:R-:W-:Y:S01]  /*2180*/  IMAD R25, R88, 0x2, R24 ;  /* 0x0000000258197824 */ /* 0x000fe200078e0218 */
[----:B------:R-:W-:Y:S01]  /*2190*/  LEA.HI.X.SX32 R83, R44, R9, 0x2, P6 ;  /* 0x000000092c537211 */ /* 0x000fe200030f16ff */
[----:B------:R-:W-:Y:S01]  /*21a0*/  STL [R1+0x150], R6 ;  /* 0x0001500601007387 */ /* 0x000fe20000100800 */
[----:B------:R-:W-:-:S02]  /*21b0*/  LEA R68, P6, R31, R11, 0x2 ;  /* 0x0000000b1f447211 */ /* 0x000fc400078c10ff */
[----:B------:R-:W-:Y:S01]  /*21c0*/  LEA.HI.X.SX32 R67, R5, R9, 0x2, P2 ;  /* 0x0000000905437211 */ /* 0x000fe200010f16ff */
[----:B------:R-:W3:Y:S01]  /*21d0*/  LDL R2, [R1+0x124] ;  /* 0x0001240001027983 */ /* 0x000ee20000100800 */
[----:B------:R-:W-:Y:S01]  /*21e0*/  LEA R56, P2, R7, R11, 0x2 ;  /* 0x0000000b07387211 */ /* 0x000fe200078410ff */
[----:B------:R-:W-:Y:S02]  /*21f0*/  IMAD R5, R88, 0x2, R25 ;  /* 0x0000000258057824 */ /* 0x000fe400078e0219 */
[----:B------:R-:W-:Y:S01]  /*2200*/  STL [R1+0x2b0], R89 ;  /* 0x0002b05901007387 */ /* 0x000fe20000100800 */
[----:B------:R-:W-:-:S03]  /*2210*/  LEA.HI.X.SX32 R69, R31, R9, 0x2, P6 ;  /* 0x000000091f457211 */ /* 0x000fc600030f16ff */
[----:B------:R1:W-:Y:S01]  /*2220*/  STL.64 [R1+0x230], R76 ;  /* 0x0002304c01007387 */ /* 0x0003e20000100a00 */
[----:B------:R-:W-:-:S03]  /*2230*/  LEA R58, P6, R30, R11, 0x2 ;  /* 0x0000000b1e3a7211 */ /* 0x000fc600078c10ff */
[----:B------:R4:W-:Y:S01]  /*2240*/  STL.64 [R1+0x238], R98 ;  /* 0x0002386201007387 */ /* 0x0009e20000100a00 */
[----:B-1----:R-:W-:Y:S01]  /*2250*/  IMAD.MOV.U32 R76, RZ, RZ, R57 ;  /* 0x000000ffff4c7224 */ /* 0x002fe200078e0039 */
[----:B------:R-:W-:Y:S01]  /*2260*/  LEA.HI.X.SX32 R57, R7, R9, 0x2, P2 ;  /* 0x0000000907397211 */ /* 0x000fe200010f16ff */
[----:B------:R-:W-:Y:S01]  /*2270*/  IMAD R7, R88, 0x2, R5 ;  /* 0x0000000258077824 */ /* 0x000fe200078e0205 */
[----:B------:R-:W-:Y:S01]  /*2280*/  LEA R44, P2, R24, R11, 0x2 ;  /* 0x0000000b182c7211 */ /* 0x000fe200078410ff */
[----:B------:R-:W-:Y:S01]  /*2290*/  IMAD.MOV.U32 R77, RZ, RZ, R59 ;  /* 0x000000ffff4d7224 */ /* 0x000fe200078e003b */
[----:B------:R-:W-:Y:S01]  /*22a0*/  LEA.HI.X.SX32 R59, R30, R9, 0x2, P6 ;  /* 0x000000091e3b7211 */ /* 0x000fe200030f16ff */
[----:B------:R-:W-:Y:S01]  /*22b0*/  STL.64 [R1+0x288], R114 ;  /* 0x0002887201007387 */ /* 0x000fe20000100a00 */
[----:B------:R-:W-:Y:S01]  /*22c0*/  LEA R46, P6, R25, R11, 0x2 ;  /* 0x0000000b192e7211 */ /* 0x000fe200078c10ff */
[----:B------:R-:W-:Y:S01]  /*22d0*/  IMAD R113, R88, 0x2, R7 ;  /* 0x0000000258717824 */ /* 0x000fe200078e0207 */
[----:B------:R-:W-:Y:S01]  /*22e0*/  LEA.HI.X.SX32 R45, R24, R9, 0x2, P2 ;  /* 0x00000009182d7211 */ /* 0x000fe200010f16ff */
[----:B------:R-:W-:Y:S01]  /*22f0*/  STL.64 [R1+0x278], R110 ;  /* 0x0002786e01007387 */ /* 0x000fe20000100a00 */
[----:B------:R-:W-:Y:S01]  /*2300*/  LEA R24, P2, R5, R11, 0x2 ;  /* 0x0000000b05187211 */ /* 0x000fe200078410ff */
[----:B------:R-:W-:Y:S01]  /*2310*/  IMAD R8, R4, R88, RZ ;  /* 0x0000005804087224 */ /* 0x000fe200078e02ff */
[-C--:B------:R-:W-:Y:S01]  /*2320*/  LEA.HI.X.SX32 R47, R25, R9.reuse, 0x2, P6 ;  /* 0x00000009192f7211 */ /* 0x080fe200030f16ff */
[----:B------:R-:W-:Y:S01]  /*2330*/  STL.64 [R1+0x270], R22 ;  /* 0x0002701601007387 */ /* 0x000fe20000100a00 */
[----:B------:R-:W-:-:S03]  /*2340*/  LEA.HI.X.SX32 R25, R5, R9, 0x2, P2 ;  /* 0x0000000905197211 */ /* 0x000fc600010f16ff */
[----:B------:R-:W-:Y:S01]  /*2350*/  STL.64 [R1+0x268], R92 ;  /* 0x0002685c01007387 */ /* 0x000fe20000100a00 */
[C---:B----4-:R-:W-:Y:S01]  /*2360*/  LEA R98, P2, R113.reuse, R11, 0x2 ;  /* 0x0000000b71627211 */ /* 0x050fe200078410ff */
[----:B------:R-:W-:Y:S02]  /*2370*/  IMAD R8, R88, 0x2, R8 ;  /* 0x0000000258087824 */ /* 0x000fe400078e0208 */
[----:B------:R-:W-:Y:S04]  /*2380*/  STL.64 [R1+0x260], R90 ;  /* 0x0002605a01007387 */ /* 0x000fe80000100a00 */
[----:B------:R-:W-:Y:S01]  /*2390*/  STL.64 [R1+0x258], R70 ;  /* 0x0002584601007387 */ /* 0x000fe20000100a00 */
[----:B------:R-:W-:-:S03]  /*23a0*/  LEA.HI.X.SX32 R99, R113, R9, 0x2, P2 ;  /* 0x0000000971637211 */ /* 0x000fc600010f16ff */
[----:B------:R1:W-:Y:S01]  /*23b0*/  STL.64 [R1+0x280], R74 ;  /* 0x0002804a01007387 */ /* 0x0003e20000100a00 */
[----:B------:R-:W-:-:S03]  /*23c0*/  LEA R30, P6, R7, R11, 0x2 ;  /* 0x0000000b071e7211 */ /* 0x000fc600078c10ff */
[----:B------:R-:W-:Y:S01]  /*23d0*/  STL.64 [R1+0x248], R64 ;  /* 0x0002484001007387 */ /* 0x000fe20000100a00 */
[----:B------:R-:W-:-:S03]  /*23e0*/  IMAD R89, R4, R88, RZ ;  /* 0x0000005804597224 */ /* 0x000fc600078e02ff */
[----:B------:R-:W-:Y:S01]  /*23f0*/  STL.64 [R1+0x250], R60 ;  /* 0x0002503c01007387 */ /* 0x000fe20000100a00 */
[----:B------:R-:W-:-:S03]  /*2400*/  IMAD.SHL.U32 R0, R77, 0x4, RZ ;  /* 0x000000044d007824 */ /* 0x000fc600078e00ff */
[----:B------:R-:W-:Y:S01]  /*2410*/  STL.64 [R1+0x240], R18 ;  /* 0x0002401201007387 */ /* 0x000fe20000100a00 */
[----:B-1----:R-:W-:-:S03]  /*2420*/  LEA R74, P2, R8, R11, 0x2 ;  /* 0x0000000b084a7211 */ /* 0x002fc600078410ff */
[----:B------:R-:W4:Y:S01]  /*2430*/  LDL R3, [R1+0x128] ;  /* 0x0001280001037983 */ /* 0x000f220000100800 */
[----:B------:R-:W-:Y:S02]  /*2440*/  LEA.HI.X.SX32 R31, R7, R9, 0x2, P6 ;  /* 0x00000009071f7211 */ /* 0x000fe400030f16ff */
[----:B------:R-:W-:Y:S01]  /*2450*/  LEA R114, P6, R89, R11, 0x2 ;  /* 0x0000000b59727211 */ /* 0x000fe200078c10ff */
[----:B------:R1:W-:Y:S01]  /*2460*/  STL.64 [R1+0xe0], R98 ;  /* 0x0000e06201007387 */ /* 0x0003e20000100a00 */
[----:B------:R-:W-:-:S03]  /*2470*/  LEA.HI.X.SX32 R75, R8, R9, 0x2, P2 ;  /* 0x00000009084b7211 */ /* 0x000fc600010f16ff */
[----:B------:R2:W-:Y:S01]  /*2480*/  STL [R1+0x114], R0 ;  /* 0x0001140001007387 */ /* 0x0005e20000100800 */
[----:B------:R-:W-:-:S03]  /*2490*/  LEA.HI.X.SX32 R115, R89, R9, 0x2, P6 ;  /* 0x0000000959737211 */ /* 0x000fc600030f16ff */
[----:B------:R-:W4:Y:S04]  /*24a0*/  LDL R8, [R1+0x12c] ;  /* 0x00012c0001087983 */ /* 0x000f280000100800 */
[----:B------:R-:W4:Y:S01]  /*24b0*/  LDL R89, [R1+0x130] ;  /* 0x0001300001597983 */ /* 0x000f220000100800 */
[CC--:B-1----:R-:W-:Y:S02]  /*24c0*/  IMAD R99, R4.reuse, R88.reuse, RZ ;  /* 0x0000005804637224 */ /* 0x0c2fe400078e02ff */
[----:B------:R-:W-:Y:S02]  /*24d0*/  IMAD R98, R4, R88, RZ ;  /* 0x0000005804627224 */ /* 0x000fe400078e02ff */
[C---:B------:R-:W-:Y:S02]  /*24e0*/  IMAD R99, R88.reuse, 0x2, R99 ;  /* 0x0000000258637824 */ /* 0x040fe400078e0263 */
[----:B------:R-:W-:-:S02]  /*24f0*/  IMAD R98, R88, 0x2, R98 ;  /* 0x0000000258627824 */ /* 0x000fc400078e0262 */
[C---:B------:R-:W-:Y:S02]  /*2500*/  IMAD R99, R88.reuse, 0x2, R99 ;  /* 0x0000000258637824 */ /* 0x040fe400078e0263 */
[C---:B------:R-:W-:Y:S02]  /*2510*/  IMAD R98, R88.reuse, 0x2, R98 ;  /* 0x0000000258627824 */ /* 0x040fe400078e0262 */
[----:B------:R-:W-:-:S03]  /*2520*/  IMAD R99, R88, 0x2, R99 ;  /* 0x0000000258637824 */ /* 0x000fc600078e0263 */
[-C--:B------:R-:W-:Y:S02]  /*2530*/  LEA R110, P6, R98, R11.reuse, 0x2 ;  /* 0x0000000b626e7211 */ /* 0x080fe400078c10ff */
[C---:B------:R-:W-:Y:S01]  /*2540*/  LEA R22, P2, R99.reuse, R11, 0x2 ;  /* 0x0000000b63167211 */ /* 0x040fe200078410ff */
[----:B------:R-:W-:Y:S01]  /*2550*/  IMAD.SHL.U32 R7, R112, 0x4, RZ ;  /* 0x0000000470077824 */ /* 0x000fe200078e00ff */
[-C--:B------:R-:W-:Y:S02]  /*2560*/  LEA.HI.X.SX32 R111, R98, R9.reuse, 0x2, P6 ;  /* 0x00000009626f7211 */ /* 0x080fe400030f16ff */
[----:B------:R-:W-:Y:S01]  /*2570*/  LEA.HI.X.SX32 R23, R99, R9, 0x2, P2 ;  /* 0x0000000963177211 */ /* 0x000fe200010f16ff */
[----:B------:R-:W-:Y:S01]  /*2580*/  STL.64 [R1+0xd0], R114 ;  /* 0x0000d07201007387 */ /* 0x000fe20000100a00 */
[-C--:B------:R-:W-:Y:S02]  /*2590*/  IADD3 R90, P2, R0, R11.reuse, RZ ;  /* 0x0000000b005a7210 */ /* 0x080fe40007f5e0ff */
[----:B------:R-:W-:Y:S01]  /*25a0*/  LEA R92, P6, R76, R11, 0x2 ;  /* 0x0000000b4c5c7211 */ /* 0x000fe200078c10ff */
[----:B------:R-:W-:Y:S01]  /*25b0*/  STL.64 [R1+0xc8], R74 ;  /* 0x0000c84a01007387 */ /* 0x000fe20000100a00 */
[----:B------:R-:W-:-:S03]  /*25c0*/  LEA.HI.X.SX32 R91, R77, R9, 0x2, P2 ;  /* 0x000000094d5b7211 */ /* 0x000fc600010f16ff */
[----:B------:R1:W-:Y:S01]  /*25d0*/  STL [R1+0x110], R7 ;  /* 0x0001100701007387 */ /* 0x0003e20000100800 */
[----:B------:R-:W-:-:S03]  /*25e0*/  LEA.HI.X.SX32 R93, R76, R9, 0x2, P6 ;  /* 0x000000094c5d7211 */ /* 0x000fc600030f16ff */
[----:B------:R-:W-:Y:S01]  /*25f0*/  STL.64 [R1+0xc0], R110 ;  /* 0x0000c06e01007387 */ /* 0x000fe20000100a00 */
[----:B------:R-:W-:-:S03]  /*2600*/  IADD3 R70, P6, R7, R11, RZ ;  /* 0x0000000b07467210 */ /* 0x000fc60007fde0ff */
[----:B------:R-:W-:Y:S01]  /*2610*/  STL.64 [R1+0xb8], R22 ;  /* 0x0000b81601007387 */ /* 0x000fe20000100a00 */
[----:B------:R-:W-:Y:S01]  /*2620*/  LEA.HI.X.SX32 R71, R112, R9, 0x2, P6 ;  /* 0x0000000970477211 */ /* 0x000fe200030f16ff */
[----:B--2---:R-:W-:-:S05]  /*2630*/  IMAD.SHL.U32 R0, R10, 0x4, RZ ;  /* 0x000000040a007824 */ /* 0x004fca00078e00ff */
[----:B------:R3:W-:Y:S01]  /*2640*/  STL [R1+0x10c], R0 ;  /* 0x00010c0001007387 */ /* 0x0007e20000100800 */
[----:B------:R-:W-:-:S03]  /*2650*/  IADD3 R60, P2, R0, R11, RZ ;  /* 0x0000000b003c7210 */ /* 0x000fc60007f5e0ff */
[----:B------:R-:W-:Y:S01]  /*2660*/  STL.64 [R1+0xb0], R92 ;  /* 0x0000b05c01007387 */ /* 0x000fe20000100a00 */
[----:B------:R-:W-:-:S03]  /*2670*/  LEA.HI.X.SX32 R61, R10, R9, 0x2, P2 ;  /* 0x000000090a3d7211 */ /* 0x000fc600010f16ff */
[----:B------:R-:W-:Y:S01]  /*2680*/  STL.64 [R1+0xa8], R90 ;  /* 0x0000a85a01007387 */ /* 0x000fe20000100a00 */
[----:B------:R-:W-:Y:S01]  /*2690*/  IMAD.SHL.U32 R5, R6, 0x4, RZ ;  /* 0x0000000406057824 */ /* 0x000fe200078e00ff */
[----:B------:R-:W-:-:S04]  /*26a0*/  LOP3.LUT R4, R4, 0x42, RZ, 0xfc, !PT ;  /* 0x0000004204047812 */ /* 0x000fc800078efcff */
[----:B------:R-:W-:Y:S01]  /*26b0*/  IADD3 R112, P6, R5, UR12, RZ ;  /* 0x0000000c05707c10 */ /* 0x000fe2000ffde0ff */
[----:B------:R-:W-:-:S03]  /*26c0*/  IMAD R10, R118, UR5, RZ ;  /* 0x00000005760a7c24 */ /* 0x000fc6000f8e02ff */
[----:B-1----:R-:W-:Y:S01]  /*26d0*/  LEA.HI.X.SX32 R7, R6, UR13, 0x2, P6 ;  /* 0x0000000d06077c11 */ /* 0x002fe2000b0f16ff */
[----:B------:R-:W-:Y:S02]  /*26e0*/  IMAD R6, R116, UR5, RZ ;  /* 0x0000000574067c24 */ /* 0x000fe4000f8e02ff */
[----:B------:R-:W-:Y:S02]  /*26f0*/  IMAD R113, R88, 0x2, R113 ;  /* 0x0000000258717824 */ /* 0x000fe400078e0271 */
[----:B---3--:R-:W-:-:S05]  /*2700*/  IMAD.SHL.U32 R0, R2, 0x4, RZ ;  /* 0x0000000402007824 */ /* 0x008fca00078e00ff */
[----:B------:R4:W-:Y:S01]  /*2710*/  STL [R1+0x108], R0 ;  /* 0x0001080001007387 */ /* 0x0009e20000100800 */
[----:B------:R-:W-:-:S03]  /*2720*/  IADD3 R64, P2, R0, R11, RZ ;  /* 0x0000000b00407210 */ /* 0x000fc60007f5e0ff */
[----:B------:R-:W-:Y:S01]  /*2730*/  STL.64 [R1+0xa0], R70 ;  /* 0x0000a04601007387 */ /* 0x000fe20000100a00 */
[----:B------:R-:W-:-:S03]  /*2740*/  LEA.HI.X.SX32 R65, R2, R9, 0x2, P2 ;  /* 0x0000000902417211 */ /* 0x000fc600010f16ff */
[----:B------:R-:W-:Y:S01]  /*2750*/  STL.64 [R1+0x28], R60 ;  /* 0x0000283c01007387 */ /* 0x000fe20000100a00 */
[----:B------:R-:W-:Y:S02]  /*2760*/  IMAD R2, R117, UR5, RZ ;  /* 0x0000000575027c24 */ /* 0x000fe4000f8e02ff */
[----:B----4-:R-:W-:-:S05]  /*2770*/  IMAD.SHL.U32 R0, R3, 0x4, RZ ;  /* 0x0000000403007824 */ /* 0x010fca00078e00ff */
[----:B------:R1:W-:Y:S01]  /*2780*/  STL [R1+0x104], R0 ;  /* 0x0001040001007387 */ /* 0x0003e20000100800 */
[----:B------:R-:W-:-:S04]  /*2790*/  IADD3 R18, P2, R0, R11, RZ ;  /* 0x0000000b00127210 */ /* 0x000fc80007f5e0ff */
[----:B------:R-:W-:Y:S01]  /*27a0*/  LEA.HI.X.SX32 R19, R3, R9, 0x2, P2 ;  /* 0x0000000903137211 */ /* 0x000fe200010f16ff */
[----:B-1----:R-:W-:Y:S02]  /*27b0*/  IMAD.SHL.U32 R0, R8, 0x4, RZ ;  /* 0x0000000408007824 */ /* 0x002fe400078e00ff */
[----:B------:R-:W-:Y:S01]  /*27c0*/  IMAD.SHL.U32 R4, R89, 0x4, RZ ;  /* 0x0000000459047824 */ /* 0x000fe200078e00ff */
[----:B------:R-:W-:Y:S02]  /*27d0*/  STL.64 [R1+0x20], R64 ;  /* 0x0000204001007387 */ /* 0x000fe40000100a00 */
[----:B------:R-:W-:Y:S02]  /*27e0*/  IADD3 R98, P2, R0, R11, RZ ;  /* 0x0000000b00627210 */ /* 0x000fe40007f5e0ff */
[----:B------:R1:W-:Y:S02]  /*27f0*/  STL [R1+0x100], R0 ;  /* 0x0001000001007387 */ /* 0x0003e40000100800 */
[----:B------:R-:W-:-:S02]  /*2800*/  LEA.HI.X.SX32 R99, R8, R9, 0x2, P2 ;  /* 0x0000000908637211 */ /* 0x000fc400010f16ff */
[----:B------:R-:W-:Y:S04]  /*2810*/  STL [R1+0xfc], R4 ;  /* 0x0000fc0401007387 */ /* 0x000fe80000100800 */
[----:B------:R-:W-:Y:S04]  /*2820*/  STL [R1+0x174], R6 ;  /* 0x0001740601007387 */ /* 0x000fe80000100800 */
[----:B------:R-:W-:Y:S01]  /*2830*/  STL.64 [R1+0x18], R18 ;  /* 0x0000181201007387 */ /* 0x000fe20000100a00 */
[----:B-1----:R-:W-:-:S03]  /*2840*/  IMAD R0, R119, UR5, RZ ;  /* 0x0000000577007c24 */ /* 0x002fc6000f8e02ff */
[----:B------:R-:W-:Y:S01]  /*2850*/  STL [R1+0x170], R10 ;  /* 0x0001700a01007387 */ /* 0x000fe20000100800 */
[----:B------:R-:W-:-:S03]  /*2860*/  LEA R76, P2, R113, R11, 0x2 ;  /* 0x0000000b714c7211 */ /* 0x000fc600078410ff */
[----:B------:R-:W-:Y:S01]  /*2870*/  STL [R1+0x16c], R2 ;  /* 0x00016c0201007387 */ /* 0x000fe20000100800 */
[----:B------:R-:W-:-:S03]  /*2880*/  IMAD R8, R121, UR5, RZ ;  /* 0x0000000579087c24 */ /* 0x000fc6000f8e02ff */
[----:B------:R-:W-:Y:S01]  /*2890*/  STL.64 [R1+0x10], R98 ;  /* 0x0000106201007387 */ /* 0x000fe20000100a00 */
[----:B------:R-:W-:-:S03]  /*28a0*/  IMAD R3, R120, UR5, RZ ;  /* 0x0000000578037c24 */ /* 0x000fc6000f8e02ff */
[----:B------:R-:W2:Y:S01]  /*28b0*/  LDL.LU R119, [R1+0x30] ;  /* 0x0000300001777983 */ /* 0x000ea20000300800 */
[----:B------:R-:W-:-:S03]  /*28c0*/  LEA.HI.X.SX32 R77, R113, R9, 0x2, P2 ;  /* 0x00000009714d7211 */ /* 0x000fc600010f16ff */
[----:B------:R-:W-:Y:S04]  /*28d0*/  STL [R1+0x168], R8 ;  /* 0x0001680801007387 */ /* 0x000fe80000100800 */
[----:B------:R-:W3:Y:S04]  /*28e0*/  LDL.LU R113, [R1+0x38] ;  /* 0x0000380001717983 */ /* 0x000ee80000300800 */
[----:B------:R-:W-:Y:S04]  /*28f0*/  STL [R1+0x164], R3 ;  /* 0x0001640301007387 */ /* 0x000fe80000100800 */
[----:B------:R1:W-:Y:S02]  /*2900*/  STL.64 [R1+0xd8], R76 ;  /* 0x0000d84c01007387 */ /* 0x0003e40000100a00 */
[----:B-1----:R-:W-:-:S02]  /*2910*/  IADD3 R76, P2, R4, R11, RZ ;  /* 0x0000000b044c7210 */ /* 0x002fc40007f5e0ff */
[----:B------:R-:W4:Y:S01]  /*2920*/  LDL.LU R11, [R1+0x34] ;  /* 0x00003400010b7983 */ /* 0x000f220000300800 */
[----:B------:R-:W-:Y:S01]  /*2930*/  IMAD R4, R124, UR5, RZ ;  /* 0x000000057c047c24 */ /* 0x000fe2000f8e02ff */
[----:B------:R-:W-:Y:S01]  /*2940*/  LEA.HI.X.SX32 R77, R89, R9, 0x2, P2 ;  /* 0x00000009594d7211 */ /* 0x000fe200010f16ff */
[----:B------:R-:W-:Y:S01]  /*2950*/  IMAD R118, R123, UR5, RZ ;  /* 0x000000057b767c24 */ /* 0x000fe2000f8e02ff */
[-C--:B------:R-:W-:Y:S01]  /*2960*/  LEA R116, P2, R6, R112.reuse, 0x2 ;  /* 0x0000007006747211 */ /* 0x080fe200078410ff */
[----:B------:R-:W-:Y:S01]  /*2970*/  IMAD R124, R122, UR5, RZ ;  /* 0x000000057a7c7c24 */ /* 0x000fe2000f8e02ff */
[----:B------:R-:W-:Y:S01]  /*2980*/  STL [R1+0x160], R0 ;  /* 0x0001600001007387 */ /* 0x000fe20000100800 */
[----:B------:R-:W-:Y:S01]  /*2990*/  IMAD R122, R125, UR5, RZ ;  /* 0x000000057d7a7c24 */ /* 0x000fe2000f8e02ff */
[----:B------:R-:W-:Y:S02]  /*29a0*/  LEA.HI.X.SX32 R117, R6, R7, 0x2, P2 ;  /* 0x0000000706757211 */ /* 0x000fe400010f16ff */
[----:B------:R-:W3:Y:S01]  /*29b0*/  LDL.LU R89, [R1+0x2b0] ;  /* 0x0002b00001597983 */ /* 0x000ee20000300800 */
[----:B------:R-:W-:-:S03]  /*29c0*/  LEA R120, P6, R10, R112, 0x2 ;  /* 0x000000700a787211 */ /* 0x000fc600078c10ff */
[----:B------:R-:W-:Y:S04]  /*29d0*/  STL [R1+0x15c], R4 ;  /* 0x00015c0401007387 */ /* 0x000fe80000100800 */
[----:B------:R-:W-:Y:S04]  /*29e0*/  STL [R1+0x158], R118 ;  /* 0x0001587601007387 */ /* 0x000fe80000100800 */
[----:B------:R-:W-:Y:S01]  /*29f0*/  STL [R1+0x154], R124 ;  /* 0x0001547c01007387 */ /* 0x000fe20000100800 */
[----:B------:R-:W-:-:S03]  /*2a00*/  LEA.HI.X.SX32 R121, R10, R7, 0x2, P6 ;  /* 0x000000070a797211 */ /* 0x000fc600030f16ff */
[----:B------:R-:W-:Y:S04]  /*2a10*/  STL.64 [R1+0x8], R76 ;  /* 0x0000084c01007387 */ /* 0x000fe80000100a00 */
[----:B------:R-:W-:Y:S04]  /*2a20*/  STL [R1+0x14c], R122 ;  /* 0x00014c7a01007387 */ /* 0x000fe80000100800 */
[----:B------:R-:W3:Y:S04]  /*2a30*/  LDL.LU R6, [R1+0x2ac] ;  /* 0x0002ac0001067983 */ /* 0x000ee80000300800 */
[----:B------:R1:W-:Y:S04]  /*2a40*/  STL.64 [R1+0x98], R116 ;  /* 0x0000987401007387 */ /* 0x0003e80000100a00 */
[----:B------:R-:W3:Y:S01]  /*2a50*/  LDL.LU R10, [R1+0x2a8] ;  /* 0x0002a800010a7983 */ /* 0x000ee20000300800 */
[----:B-1----:R-:W-:-:S04]  /*2a60*/  LEA R116, P2, R2, R112, 0x2 ;  /* 0x0000007002747211 */ /* 0x002fc800078410ff */
[----:B------:R-:W-:Y:S01]  /*2a70*/  LEA.HI.X.SX32 R117, R2, R7, 0x2, P2 ;  /* 0x0000000702757211 */ /* 0x000fe200010f16ff */
[----:B--2---:R-:W-:-:S05]  /*2a80*/  IMAD R119, R119, UR5, RZ ;  /* 0x0000000577777c24 */ /* 0x004fca000f8e02ff */
[----:B------:R-:W-:Y:S04]  /*2a90*/  STL [R1+0x148], R119 ;  /* 0x0001487701007387 */ /* 0x000fe80000100800 */
[----:B------:R1:W-:Y:S04]  /*2aa0*/  STL.64 [R1+0x90], R120 ;  /* 0x0000907801007387 */ /* 0x0003e80000100a00 */
[----:B------:R-:W2:Y:S04]  /*2ab0*/  LDL.LU R2, [R1+0x2a4] ;  /* 0x0002a40001027983 */ /* 0x000ea80000300800 */
[----:B------:R4:W-:Y:S01]  /*2ac0*/  STL.64 [R1+0x88], R116 ;  /* 0x0000887401007387 */ /* 0x0009e20000100a00 */
[----:B-1----:R-:W-:-:S04]  /*2ad0*/  LEA R120, P6, R8, R112, 0x2 ;  /* 0x0000007008787211 */ /* 0x002fc800078c10ff */
[----:B------:R-:W-:Y:S02]  /*2ae0*/  LEA.HI.X.SX32 R121, R8, R7, 0x2, P6 ;  /* 0x0000000708797211 */ /* 0x000fe400030f16ff */
[----:B------:R-:W2:Y:S01]  /*2af0*/  LDL.LU R8, [R1+0x2a0] ;  /* 0x0002a00001087983 */ /* 0x000ea20000300800 */
[----:B----4-:R-:W-:Y:S01]  /*2b00*/  IMAD R11, R11, UR5, RZ ;  /* 0x000000050b0b7c24 */ /* 0x010fe2000f8e02ff */
[----:B------:R-:W-:-:S04]  /*2b10*/  LEA R116, P2, R3, R112, 0x2 ;  /* 0x0000007003747211 */ /* 0x000fc800078410ff */
[----:B------:R-:W-:Y:S01]  /*2b20*/  STL [R1+0x144], R11 ;  /* 0x0001440b01007387 */ /* 0x000fe20000100800 */
[----:B------:R-:W-:-:S03]  /*2b30*/  LEA.HI.X.SX32 R117, R3, R7, 0x2, P2 ;  /* 0x0000000703757211 */ /* 0x000fc600010f16ff */
[----:B------:R1:W-:Y:S04]  /*2b40*/  STL.64 [R1+0x80], R120 ;  /* 0x0000807801007387 */ /* 0x0003e80000100a00 */
[----:B------:R-:W4:Y:S01]  /*2b50*/  LDL.LU R3, [R1+0x29c] ;  /* 0x00029c0001037983 */ /* 0x000f220000300800 */
[----:B---3--:R-:W-:Y:S01]  /*2b60*/  IMAD R113, R113, UR5, RZ ;  /* 0x0000000571717c24 */ /* 0x008fe2000f8e02ff */
[C---:B-1----:R-:W-:Y:S02]  /*2b70*/  LEA R120, P6, R0.reuse, R112, 0x2 ;  /* 0x0000007000787211 */ /* 0x042fe400078c10ff */
[----:B------:R1:W-:Y:S02]  /*2b80*/  STL.64 [R1+0x78], R116 ;  /* 0x0000787401007387 */ /* 0x0003e40000100a00 */
[----:B------:R-:W-:-:S02]  /*2b90*/  LEA.HI.X.SX32 R121, R0, R7, 0x2, P6 ;  /* 0x0000000700797211 */ /* 0x000fc400030f16ff */
[----:B------:R-:W-:Y:S04]  /*2ba0*/  STL [R1+0x140], R113 ;  /* 0x0001407101007387 */ /* 0x000fe80000100800 */
[----:B------:R3:W-:Y:S01]  /*2bb0*/  STL.64 [R1+0x70], R120 ;  /* 0x0000707801007387 */ /* 0x0007e20000100a00 */
[----:B-1----:R-:W-:-:S04]  /*2bc0*/  LEA R116, P2, R4, R112, 0x2 ;  /* 0x0000007004747211 */ /* 0x002fc800078410ff */
[----:B------:R-:W-:Y:S02]  /*2bd0*/  LEA.HI.X.SX32 R117, R4, R7, 0x2, P2 ;  /* 0x0000000704757211 */ /* 0x000fe400010f16ff */
[----:B---3--:R-:W-:-:S04]  /*2be0*/  LEA R120, P6, R118, R112, 0x2 ;  /* 0x0000007076787211 */ /* 0x008fc800078c10ff */
[----:B------:R-:W-:Y:S01]  /*2bf0*/  LEA.HI.X.SX32 R121, R118, R7, 0x2, P6 ;  /* 0x0000000776797211 */ /* 0x000fe200030f16ff */
[----:B--2---:R-:W-:Y:S02]  /*2c00*/  IMAD R0, R8, UR5, RZ ;  /* 0x0000000508007c24 */ /* 0x004fe4000f8e02ff */
[----:B------:R-:W2:Y:S04]  /*2c10*/  LDL.LU R8, [R1+0x298] ;  /* 0x0002980001087983 */ /* 0x000ea80000300800 */
[----:B------:R1:W-:Y:S04]  /*2c20*/  STL.64 [R1+0x68], R116 ;  /* 0x0000687401007387 */ /* 0x0003e80000100a00 */
[----:B------:R-:W-:Y:S04]  /*2c30*/  STL [R1+0x13c], R0 ;  /* 0x00013c0001007387 */ /* 0x000fe80000100800 */
[----:B------:R3:W-:Y:S01]  /*2c40*/  STL.64 [R1+0x60], R120 ;  /* 0x0000607801007387 */ /* 0x0007e20000100a00 */
[----:B----4-:R-:W-:-:S03]  /*2c50*/  IMAD R118, R3, UR5, RZ ;  /* 0x0000000503767c24 */ /* 0x010fc6000f8e02ff */
[----:B------:R-:W4:Y:S01]  /*2c60*/  LDL.LU R3, [R1+0x294] ;  /* 0x0002940001037983 */ /* 0x000f220000300800 */
[----:B-1----:R-:W-:-:S04]  /*2c70*/  LEA R116, P2, R124, R112, 0x2 ;  /* 0x000000707c747211 */ /* 0x002fc800078410ff */
[----:B------:R-:W-:Y:S02]  /*2c80*/  LEA.HI.X.SX32 R117, R124, R7, 0x2, P2 ;  /* 0x000000077c757211 */ /* 0x000fe400010f16ff */
[----:B---3--:R-:W-:-:S03]  /*2c90*/  LEA R120, P6, R122, R112, 0x2 ;  /* 0x000000707a787211 */ /* 0x008fc600078c10ff */
[----:B------:R1:W-:Y:S01]  /*2ca0*/  STL.64 [R1+0x58], R116 ;  /* 0x0000587401007387 */ /* 0x0003e20000100a00 */
[----:B------:R-:W-:-:S03]  /*2cb0*/  LEA.HI.X.SX32 R121, R122, R7, 0x2, P6 ;  /* 0x000000077a797211 */ /* 0x000fc600030f16ff */
[----:B------:R-:W-:Y:S01]  /*2cc0*/  STL [R1+0x138], R118 ;  /* 0x0001387601007387 */ /* 0x000fe20000100800 */
[----:B------:R-:W-:Y:S01]  /*2cd0*/  IMAD R9, R2, UR5, RZ ;  /* 0x0000000502097c24 */ /* 0x000fe2000f8e02ff */
[CC--:B-1----:R-:W-:Y:S02]  /*2ce0*/  LEA R116, P2, R119.reuse, R112.reuse, 0x2 ;  /* 0x0000007077747211 */ /* 0x0c2fe400078410ff */
[----:B------:R1:W-:Y:S02]  /*2cf0*/  STL.64 [R1+0x50], R120 ;  /* 0x0000507801007387 */ /* 0x0003e40000100a00 */
[----:B------:R-:W-:Y:S02]  /*2d00*/  LEA.HI.X.SX32 R117, R119, R7, 0x2, P2 ;  /* 0x0000000777757211 */ /* 0x000fe400010f16ff */
[----:B------:R-:W3:Y:S04]  /*2d10*/  LDL.LU R2, [R1+0x290] ;  /* 0x0002900001027983 */ /* 0x000ee80000300800 */
[----:B------:R1:W-:Y:S02]  /*2d20*/  STL.64 [R1+0x48], R116 ;  /* 0x0000487401007387 */ /* 0x0003e40000100a00 */
[----:B-1----:R-:W-:-:S04]  /*2d30*/  LEA R120, P6, R11, R112, 0x2 ;  /* 0x000000700b787211 */ /* 0x002fc800078c10ff */
[-C--:B------:R-:W-:Y:S02]  /*2d40*/  LEA.HI.X.SX32 R121, R11, R7.reuse, 0x2, P6 ;  /* 0x000000070b797211 */ /* 0x080fe400030f16ff */
[CC--:B------:R-:W-:Y:S01]  /*2d50*/  LEA R116, P2, R113.reuse, R112.reuse, 0x2 ;  /* 0x0000007071747211 */ /* 0x0c0fe200078410ff */
[----:B------:R-:W-:Y:S03]  /*2d60*/  STL [R1+0x134], R9 ;  /* 0x0001340901007387 */ /* 0x000fe60000100800 */
[----:B------:R-:W-:Y:S01]  /*2d70*/  LEA.HI.X.SX32 R117, R113, R7, 0x2, P2 ;  /* 0x0000000771757211 */ /* 0x000fe200010f16ff */
[----:B------:R1:W-:Y:S04]  /*2d80*/  STL.64 [R1+0x40], R120 ;  /* 0x0000407801007387 */ /* 0x0003e80000100a00 */
[----:B------:R1:W-:Y:S02]  /*2d90*/  STL.64 [R1+0x38], R116 ;  /* 0x0000387401007387 */ /* 0x0003e40000100a00 */
[----:B-1----:R-:W-:-:S02]  /*2da0*/  LEA R120, P6, R0, R112, 0x2 ;  /* 0x0000007000787211 */ /* 0x002fc400078c10ff */
[-C--:B------:R-:W-:Y:S02]  /*2db0*/  LEA R116, P2, R118, R112.reuse, 0x2 ;  /* 0x0000007076747211 */ /* 0x080fe400078410ff */
[-C--:B------:R-:W-:Y:S02]  /*2dc0*/  LEA.HI.X.SX32 R121, R0, R7.reuse, 0x2, P6 ;  /* 0x0000000700797211 */ /* 0x080fe400030f16ff */
[C---:B------:R-:W-:Y:S02]  /*2dd0*/  LEA R112, P6, R9.reuse, R112, 0x2 ;  /* 0x0000007009707211 */ /* 0x040fe400078c10ff */
[-C--:B------:R-:W-:Y:S02]  /*2de0*/  LEA.HI.X.SX32 R117, R118, R7.reuse, 0x2, P2 ;  /* 0x0000000776757211 */ /* 0x080fe400010f16ff */
[----:B------:R-:W-:Y:S01]  /*2df0*/  LEA.HI.X.SX32 R113, R9, R7, 0x2, P6 ;  /* 0x0000000709717211 */ /* 0x000fe200030f16ff */
[----:B------:R-:W-:Y:S04]  /*2e00*/  STL.64 [R1+0x30], R120 ;  /* 0x0000307801007387 */ /* 0x000fe80000100a00 */
[----:B------:R-:W-:Y:S04]  /*2e10*/  STL.64 [R1+0x1f8], R116 ;  /* 0x0001f87401007387 */ /* 0x000fe80000100a00 */
[----:B------:R1:W-:Y:S01]  /*2e20*/  STL.64 [R1+0x1d0], R112 ;  /* 0x0001d07001007387 */ /* 0x0003e20000100a00 */
[----:B----4-:R-:W-:-:S05]  /*2e30*/  VIADD R9, R3, UR7 ;  /* 0x0000000703097c36 */ /* 0x010fca0008000000 */
[----:B------:R-:W-:Y:S01]  /*2e40*/  @!PT LDS RZ, [RZ] ;  /* 0x00000000fffff984 */ /* 0x000fe20000000800 */
[----:B------:R-:W-:Y:S01]  /*2e50*/  @!PT LDS RZ, [RZ] ;  /* 0x00000000fffff984 */ /* 0x000fe20000000800 */
[----:B------:R-:W-:Y:S01]  /*2e60*/  @!PT LDS RZ, [RZ] ;  /* 0x00000000fffff984 */ /* 0x000fe20000000800 */
[----:B------:R-:W-:Y:S01]  /*2e70*/  LDGSTS.E [R9], desc[UR16][R114.64], P1 ;  /* 0x0000000072097fae */ /* 0x000fe20008921850 */
[----:B------:R-:W4:Y:S01]  /*2e80*/  S2R R4, SR_TID.X ;  /* 0x0000000000047919 */ /* 0x000f220000002100 */
[----:B------:R-:W-:Y:S02]  /*2e90*/  ISETP.GE.AND P2, PT, R89, R10, PT ;  /* 0x0000000a5900720c */ /* 0x000fe40003f46270 */
[----:B------:R-:W-:Y:S04]  /*2ea0*/  LDGSTS.E [R9+0x8], desc[UR16][R74.64], P0 ;  /* 0x000080004a097fae */ /* 0x000fe80008121850 */
[----:B------:R-:W2:Y:S01]  /*2eb0*/  LDL.LU.64 R114, [R1+0x288] ;  /* 0x0002880001727983 */ /* 0x000ea20000300a00 */
[----:B------:R-:W-:-:S03]  /*2ec0*/  SEL R7, R6, RZ, !P2 ;  /* 0x000000ff06077207 */ /* 0x000fc60005000000 */
[----:B------:R-:W-:Y:S01]  /*2ed0*/  LDGSTS.E [R9+0x8000], desc[UR16][R26.64], P3 ;  /* 0x080000001a097fae */ /* 0x000fe20009921850 */
[----:B------:R-:W-:-:S03]  /*2ee0*/  ISETP.NE.U32.AND P1, PT, R7, RZ, PT ;  /* 0x000000ff0700720c */ /* 0x000fc60003f25070 */
[----:B------:R-:W3:Y:S01]  /*2ef0*/  LDL.LU.64 R74, [R1+0x280] ;  /* 0x00028000014a7983 */ /* 0x000ee20000300a00 */
[----:B----4-:R-:W-:-:S04]  /*2f00*/  SHF.R.U32.HI R4, RZ, 0x8, R4 ;  /* 0x00000008ff047819 */ /* 0x010fc80000011604 */
[----:B------:R-:W-:-:S04]  /*2f10*/  SGXT.U32 R4, R4, 0x1 ;  /* 0x000000010404781a */ /* 0x000fc80000000000 */
[C---:B------:R-:W-:Y:S02]  /*2f20*/  LOP3.LUT R125, R4.reuse, 0x42, RZ, 0xfc, !PT ;  /* 0x00000042047d7812 */ /* 0x040fe400078efcff */
[C---:B------:R-:W-:Y:S02]  /*2f30*/  LOP3.LUT R0, R4.reuse, 0x62, RZ, 0xfc, !PT ;  /* 0x0000006204007812 */ /* 0x040fe400078efcff */
[-C--:B------:R-:W-:Y:S02]  /*2f40*/  ISETP.GE.AND P6, PT, R125, R10.reuse, PT ;  /* 0x0000000a7d00720c */ /* 0x080fe40003fc6270 */
[----:B------:R-:W-:Y:S02]  /*2f50*/  LOP3.LUT R11, R4, 0x60, RZ, 0xfc, !PT ;  /* 0x00000060040b7812 */ /* 0x000fe400078efcff */
[----:B------:R-:W-:Y:S02]  /*2f60*/  SEL R118, R6, RZ, !P6 ;  /* 0x000000ff06767207 */ /* 0x000fe40007000000 */
[----:B------:R-:W-:-:S02]  /*2f70*/  ISETP.GE.AND P6, PT, R0, R10, PT ;  /* 0x0000000a0000720c */ /* 0x000fc40003fc6270 */
[C---:B-1----:R-:W-:Y:S02]  /*2f80*/  LOP3.LUT R112, R4.reuse, 0x4, RZ, 0xfc, !PT ;  /* 0x0000000404707812 */ /* 0x042fe400078efcff */
[----:B------:R-:W-:Y:S02]  /*2f90*/  LOP3.LUT R0, R4, 0x6, RZ, 0xfc, !PT ;  /* 0x0000000604007812 */ /* 0x000fe400078efcff */
[-C--:B------:R-:W-:Y:S02]  /*2fa0*/  ISETP.GE.AND P2, PT, R11, R10.reuse, PT ;  /* 0x0000000a0b00720c */ /* 0x080fe40003f46270 */
[----:B------:R-:W-:Y:S02]  /*2fb0*/  SEL R7, R6, RZ, !P6 ;  /* 0x000000ff06077207 */ /* 0x000fe40007000000 */
[----:B------:R-:W-:Y:S02]  /*2fc0*/  ISETP.GE.AND P3, PT, R112, R10, PT ;  /* 0x0000000a7000720c */ /* 0x000fe40003f66270 */
[----:B------:R-:W-:-:S02]  /*2fd0*/  SEL R11, R6, RZ, !P2 ;  /* 0x000000ff060b7207 */ /* 0x000fc40005000000 */
[----:B------:R-:W-:Y:S02]  /*2fe0*/  ISETP.NE.U32.AND P2, PT, R118, RZ, PT ;  /* 0x000000ff7600720c */ /* 0x000fe40003f45070 */
[----:B------:R-:W-:Y:S02]  /*2ff0*/  ISETP.NE.U32.AND P6, PT, R7, RZ, PT ;  /* 0x000000ff0700720c */ /* 0x000fe40003fc5070 */
[----:B------:R-:W-:Y:S02]  /*3000*/  LOP3.LUT R89, R4, 0x24, RZ, 0xfc, !PT ;  /* 0x0000002404597812 */ /* 0x000fe400078efcff */
[----:B------:R-:W-:Y:S02]  /*3010*/  SEL R7, R6, RZ, !P3 ;  /* 0x000000ff06077207 */ /* 0x000fe40005800000 */
[----:B------:R-:W-:Y:S02]  /*3020*/  ISETP.GE.AND P3, PT, R89, R10, PT ;  /* 0x0000000a5900720c */ /* 0x000fe40003f66270 */
[----:B------:R-:W-:-:S02]  /*3030*/  ISETP.NE.U32.AND P0, PT, R11, RZ, PT ;  /* 0x000000ff0b00720c */ /* 0x000fc40003f05070 */
[----:B------:R-:W-:Y:S01]  /*3040*/  SEL R11, R6, RZ, !P3 ;  /* 0x000000ff060b7207 */ /* 0x000fe20005800000 */
[----:B--2---:R-:W-:Y:S01]  /*3050*/  LDGSTS.E [R9+0x8008], desc[UR16][R114.64], P4 ;  /* 0x0800800072097fae */ /* 0x004fe2000a121850 */
[-C--:B------:R-:W-:Y:S02]  /*3060*/  ISETP.GE.AND P4, PT, R0, R10.reuse, PT ;  /* 0x0000000a0000720c */ /* 0x080fe40003f86270 */
[----:B------:R-:W-:Y:S01]  /*3070*/  LOP3.LUT R0, R4, 0x26, RZ, 0xfc, !PT ;  /* 0x0000002604007812 */ /* 0x000fe200078efcff */
[----:B------:R1:W-:Y:S01]  /*3080*/  LDGSTS.E [R9+0x10000], desc[UR16][R108.64], P1 ;  /* 0x100000006c097fae */ /* 0x0003e20008921850 */
[----:B------:R-:W-:Y:S02]  /*3090*/  SEL R118, R6, RZ, !P4 ;  /* 0x000000ff06767207 */ /* 0x000fe40006000000 */
[----:B------:R-:W-:Y:S01]  /*30a0*/  ISETP.GE.AND P4, PT, R0, R10, PT ;  /* 0x0000000a0000720c */ /* 0x000fe20003f86270 */
[----:B------:R-:W-:Y:S01]  /*30b0*/  STL.64 [R1+0x1c8], R114 ;  /* 0x0001c87201007387 */ /* 0x000fe20000100a00 */
[----:B------:R-:W-:-:S02]  /*30c0*/  ISETP.NE.U32.AND P1, PT, R7, RZ, PT ;  /* 0x000000ff0700720c */ /* 0x000fc40003f25070 */
[----:B------:R-:W-:Y:S01]  /*30d0*/  SEL R7, R6, RZ, !P4 ;  /* 0x000000ff06077207 */ /* 0x000fe20006000000 */
[----:B------:R-:W-:Y:S01]  /*30e0*/  LDGSTS.E [R9+0x10008], desc[UR16][R96.64], P2 ;  /* 0x1000800060097fae */ /* 0x000fe20009121850 */
[----:B------:R-:W-:Y:S02]  /*30f0*/  ISETP.NE.U32.AND P3, PT, R118, RZ, PT ;  /* 0x000000ff7600720c */ /* 0x000fe40003f65070 */
[----:B------:R-:W-:Y:S01]  /*3100*/  ISETP.NE.U32.AND P4, PT, R7, RZ, PT ;  /* 0x000000ff0700720c */ /* 0x000fe20003f85070 */
[----:B------:R1:W-:Y:S01]  /*3110*/  STL [R1+0x1c4], R109 ;  /* 0x0001c46d01007387 */ /* 0x0003e20000100800 */
[----:B------:R-:W-:Y:S02]  /*3120*/  LOP3.LUT R7, R3, 0x10, RZ, 0x3c, !PT ;  /* 0x0000001003077812 */ /* 0x000fe400078e3cff */
[----:B------:R-:W-:Y:S01]  /*3130*/  ISETP.NE.U32.AND P2, PT, R11, RZ, PT ;  /* 0x000000ff0b00720c */ /* 0x000fe20003f45070 */
[----:B------:R2:W-:Y:S02]  /*3140*/  STL [R1+0x1e0], R108 ;  /* 0x0001e06c01007387 */ /* 0x0005e40000100800 */
[----:B------:R-:W-:-:S02]  /*3150*/  VIADD R11, R7, UR7 ;  /* 0x00000007070b7c36 */ /* 0x000fc40008000000 */
[----:B------:R-:W-:Y:S04]  /*3160*/  STL [R1+0x1c0], R97 ;  /* 0x0001c06101007387 */ /* 0x000fe80000100800 */
[----:B------:R-:W-:Y:S04]  /*3170*/  STL [R1+0x1d8], R96 ;  /* 0x0001d86001007387 */ /* 0x000fe80000100800 */
[----:B------:R4:W-:Y:S04]  /*3180*/  STL [R1+0x1bc], R94 ;  /* 0x0001bc5e01007387 */ /* 0x0009e80000100800 */
[----:B------:R4:W-:Y:S04]  /*3190*/  LDGSTS.E [R9+0x18000], desc[UR16][R94.64], P0 ;  /* 0x180000005e097fae */ /* 0x0009e80008121850 */
[----:B------:R-:W-:Y:S04]  /*31a0*/  STL [R1+0x1b8], R95 ;  /* 0x0001b85f01007387 */ /* 0x000fe80000100800 */
[----:B------:R-:W-:Y:S04]  /*31b0*/  LDGSTS.E [R9+0x18008], desc[UR16][R104.64], P6 ;  /* 0x1800800068097fae */ /* 0x000fe8000b121850 */
[----:B------:R-:W-:Y:S04]  /*31c0*/  STL [R1+0x1b4], R105 ;  /* 0x0001b46901007387 */ /* 0x000fe80000100800 */
[----:B------:R-:W-:Y:S04]  /*31d0*/  STL [R1+0x1dc], R104 ;  /* 0x0001dc6801007387 */ /* 0x000fe80000100800 */
[----:B------:R-:W-:Y:S04]  /*31e0*/  LDGSTS.E [R11], desc[UR16][R110.64], P1 ;  /* 0x000000006e0b7fae */ /* 0x000fe80008921850 */
[----:B------:R-:W-:Y:S04]  /*31f0*/  LDGSTS.E [R11+0x8], desc[UR16][R22.64], P3 ;  /* 0x00008000160b7fae */ /* 0x000fe80009921850 */
[----:B------:R-:W3:Y:S04]  /*3200*/  LDL.LU.64 R110, [R1+0x278] ;  /* 0x00027800016e7983 */ /* 0x000ee80000300a00 */
[----:B------:R-:W3:Y:S01]  /*3210*/  LDL.LU.64 R22, [R1+0x270] ;  /* 0x0002700001167983 */ /* 0x000ee20000300a00 */
[----:B-1----:R-:W-:-:S02]  /*3220*/  LOP3.LUT R109, R4, 0x44, RZ, 0xfc, !PT ;  /* 0x00000044046d7812 */ /* 0x002fc400078efcff */
[----:B--2---:R-:W-:Y:S02]  /*3230*/  LOP3.LUT R108, R4, 0x46, RZ, 0xfc, !PT ;  /* 0x00000046046c7812 */ /* 0x004fe400078efcff */
[-C--:B------:R-:W-:Y:S02]  /*3240*/  ISETP.GE.AND P0, PT, R109, R10.reuse, PT ;  /* 0x0000000a6d00720c */ /* 0x080fe40003f06270 */
[----:B------:R-:W-:Y:S02]  /*3250*/  ISETP.GE.AND P6, PT, R108, R10, PT ;  /* 0x0000000a6c00720c */ /* 0x000fe40003fc6270 */
[----:B------:R-:W-:Y:S02]  /*3260*/  SEL R7, R6, RZ, !P0 ;  /* 0x000000ff06077207 */ /* 0x000fe40004000000 */
[C---:B------:R-:W-:Y:S02]  /*3270*/  LOP3.LUT R0, R4.reuse, 0x66, RZ, 0xfc, !PT ;  /* 0x0000006604007812 */ /* 0x040fe400078efcff */
[----:B------:R-:W-:-:S02]  /*3280*/  LOP3.LUT R89, R4, 0x64, RZ, 0xfc, !PT ;  /* 0x0000006404597812 */ /* 0x000fc400078efcff */
[----:B------:R-:W-:Y:S02]  /*3290*/  SEL R119, R6, RZ, !P6 ;  /* 0x000000ff06777207 */ /* 0x000fe40007000000 */
[----:B------:R-:W-:Y:S02]  /*32a0*/  ISETP.NE.U32.AND P1, PT, R7, RZ, PT ;  /* 0x000000ff0700720c */ /* 0x000fe40003f25070 */
[-C--:B------:R-:W-:Y:S02]  /*32b0*/  ISETP.GE.AND P6, PT, R0, R10.reuse, PT ;  /* 0x0000000a0000720c */ /* 0x080fe40003fc6270 */
[C---:B----4-:R-:W-:Y:S02]  /*32c0*/  LOP3.LUT R94, R4.reuse, 0x8, RZ, 0xfc, !PT ;  /* 0x00000008045e7812 */ /* 0x050fe400078efcff */
[----:B------:R-:W-:Y:S02]  /*32d0*/  LOP3.LUT R0, R4, 0xa, RZ, 0xfc, !PT ;  /* 0x0000000a04007812 */ /* 0x000fe400078efcff */
[----:B------:R-:W-:-:S02]  /*32e0*/  ISETP.GE.AND P0, PT, R89, R10, PT ;  /* 0x0000000a5900720c */ /* 0x000fc40003f06270 */
[C---:B------:R-:W-:Y:S02]  /*32f0*/  SEL R7, R6.reuse, RZ, !P6 ;  /* 0x000000ff06077207 */ /* 0x040fe40007000000 */
[----:B------:R-:W-:Y:S02]  /*3300*/  SEL R118, R6, RZ, !P0 ;  /* 0x000000ff06767207 */ /* 0x000fe40004000000 */
[----:B------:R-:W-:Y:S02]  /*3310*/  ISETP.NE.U32.AND P0, PT, R119, RZ, PT ;  /* 0x000000ff7700720c */ /* 0x000fe40003f05070 */
[----:B------:R-:W-:Y:S02]  /*3320*/  ISETP.NE.U32.AND P6, PT, R7, RZ, PT ;  /* 0x000000ff0700720c */ /* 0x000fe40003fc5070 */
[----:B------:R-:W-:Y:S02]  /*3330*/  LOP3.LUT R89, R4, 0x28, RZ, 0xfc, !PT ;  /* 0x0000002804597812 */ /* 0x000fe400078efcff */
[----:B------:R-:W-:Y:S01]  /*3340*/  ISETP.NE.U32.AND P3, PT, R118, RZ, PT ;  /* 0x000000ff7600720c */ /* 0x000fe20003f65070 */
[----:B---3--:R-:W-:Y:S01]  /*3350*/  LDGSTS.E [R11+0x8000], desc[UR16][R110.64], P2 ;  /* 0x080000006e0b7fae */ /* 0x008fe20009121850 */
[----:B------:R-:W-:-:S03]  /*3360*/  ISETP.GE.AND P2, PT, R94, R10, PT ;  /* 0x0000000a5e00720c */ /* 0x000fc60003f46270 */
[----:B------:R-:W-:Y:S01]  /*3370*/  LDGSTS.E [R11+0x8008], desc[UR16][R22.64], P4 ;  /* 0x08008000160b7fae */ /* 0x000fe2000a121850 */
[-C--:B------:R-:W-:Y:S02]  /*3380*/  ISETP.GE.AND P4, PT, R0, R10.reuse, PT ;  /* 0x0000000a0000720c */ /* 0x080fe40003f86270 */
[----:B------:R-:W-:Y:S01]  /*3390*/  LOP3.LUT R0, R4, 0x2a, RZ, 0xfc, !PT ;  /* 0x0000002a04007812 */ /* 0x000fe200078efcff */
[----:B------:R1:W-:Y:S01]  /*33a0*/  LDGSTS.E [R11+0x10000], desc[UR16][R12.64], P1 ;  /* 0x100000000c0b7fae */ /* 0x0003e20008921850 */
[C---:B------:R-:W-:Y:S02]  /*33b0*/  SEL R7, R6.reuse, RZ, !P2 ;  /* 0x000000ff06077207 */ /* 0x040fe40005000000 */
[----:B------:R-:W-:Y:S01]  /*33c0*/  SEL R119, R6, RZ, !P4 ;  /* 0x000000ff06777207 */ /* 0x000fe20006000000 */
[----:B------:R-:W-:Y:S01]  /*33d0*/  STL.64 [R1+0x1e8], R110 ;  /* 0x0001e86e01007387 */ /* 0x000fe20000100a00 */
[-C--:B------:R-:W-:Y:S02]  /*33e0*/  ISETP.GE.AND P4, PT, R0, R10.reuse, PT ;  /* 0x0000000a0000720c */ /* 0x080fe40003f86270 */
[----:B------:R-:W-:Y:S01]  /*33f0*/  ISETP.GE.AND P2, PT, R89, R10, PT ;  /* 0x0000000a5900720c */ /* 0x000fe20003f46270 */
[----:B------:R-:W-:Y:S01]  /*3400*/  LDGSTS.E [R11+0x10008], desc[UR16][R106.64], P0 ;  /* 0x100080006a0b7fae */ /* 0x000fe20008121850 */
[----:B------:R-:W-:-:S02]  /*3410*/  ISETP.NE.U32.AND P1, PT, R7, RZ, PT ;  /* 0x000000ff0700720c */ /* 0x000fc40003f25070 */
[C---:B------:R-:W-:Y:S01]  /*3420*/  SEL R7, R6.reuse, RZ, !P4 ;  /* 0x000000ff06077207 */ /* 0x040fe20006000000 */
[----:B------:R-:W-:Y:S01]  /*3430*/  STL [R1+0x1b0], R23 ;  /* 0x0001b01701007387 */ /* 0x000fe20000100800 */
[----:B------:R-:W-:Y:S02]  /*3440*/  SEL R118, R6, RZ, !P2 ;  /* 0x000000ff06767207 */ /* 0x000fe40005000000 */
[----:B------:R-:W-:Y:S01]  /*3450*/  ISETP.NE.U32.AND P2, PT, R119, RZ, PT ;  /* 0x000000ff7700720c */ /* 0x000fe20003f45070 */
[----:B------:R-:W-:Y:S01]  /*3460*/  LDGSTS.E [R11+0x18000], desc[UR16][R102.64], P3 ;  /* 0x18000000660b7fae */ /* 0x000fe20009921850 */
[----:B------:R-:W-:Y:S02]  /*3470*/  ISETP.NE.U32.AND P4, PT, R7, RZ, PT ;  /* 0x000000ff0700720c */ /* 0x000fe40003f85070 */
[----:B------:R-:W-:Y:S01]  /*3480*/  LOP3.LUT R7, R3, 0x20, RZ, 0x3c, !PT ;  /* 0x0000002003077812 */ /* 0x000fe200078e3cff */
[----:B------:R-:W-:Y:S01]  /*3490*/  STL [R1+0x1f0], R22 ;  /* 0x0001f01601007387 */ /* 0x000fe20000100800 */
[----:B------:R-:W-:-:S02]  /*34a0*/  ISETP.NE.U32.AND P0, PT, R118, RZ, PT ;  /* 0x000000ff7600720c */ /* 0x000fc40003f05070 */
[----:B------:R-:W-:Y:S01]  /*34b0*/  LOP3.LUT R89, R4, 0x4a, RZ, 0xfc, !PT ;  /* 0x0000004a04597812 */ /* 0x000fe200078efcff */
[----:B------:R1:W-:Y:S01]  /*34c0*/  STL.64 [R1+0x200], R12 ;  /* 0x0002000c01007387 */ /* 0x0003e20000100a00 */
[----:B------:R-:W-:-:S03]  /*34d0*/  VIADD R118, R7, UR7 ;  /* 0x0000000707767c36 */ /* 0x000fc60008000000 */
[----:B------:R-:W-:Y:S04]  /*34e0*/  STL [R1+0x1ac], R107 ;  /* 0x0001ac6b01007387 */ /* 0x000fe80000100800 */
[----:B------:R-:W-:Y:S04]  /*34f0*/  STL [R1+0x208], R106 ;  /* 0x0002086a01007387 */ /* 0x000fe80000100800 */
[----:B------:R-:W-:Y:S04]  /*3500*/  STL.64 [R1+0x210], R102 ;  /* 0x0002106601007387 */ /* 0x000fe80000100a00 */
[----:B------:R-:W-:Y:S04]  /*3510*/  LDGSTS.E [R11+0x18008], desc[UR16][R100.64], P6 ;  /* 0x18008000640b7fae */ /* 0x000fe8000b121850 */
[----:B------:R-:W-:Y:S04]  /*3520*/  STL.64 [R1+0x218], R100 ;  /* 0x0002186401007387 */ /* 0x000fe80000100a00 */
[----:B------:R-:W-:Y:S04]  /*3530*/  STL.64 [R1+0x220], R88 ;  /* 0x0002205801007387 */ /* 0x000fe80000100a00 */
[----:B------:R-:W-:Y:S04]  /*3540*/  LDGSTS.E [R118], desc[UR16][R92.64], P1 ;  /* 0x000000005c767fae */ /* 0x000fe80008921850 */
[----:B------:R-:W-:Y:S04]  /*3550*/  LDGSTS.E [R118+0x8], desc[UR16][R90.64], P2 ;  /* 0x000080005a767fae */ /* 0x000fe80009121850 */
[----:B------:R-:W2:Y:S04]  /*3560*/  LDL.LU.64 R92, [R1+0x268] ;  /* 0x00026800015c7983 */ /* 0x000ea80000300a00 */
[----:B------:R-:W3:Y:S01]  /*3570*/  LDL.LU.64 R90, [R1+0x260] ;  /* 0x00026000015a7983 */ /* 0x000ee20000300a00 */
[----:B-1----:R-:W-:-:S04]  /*3580*/  LOP3.LUT R13, R4, 0x48, RZ, 0xfc, !PT ;  /* 0x00000048040d7812 */ /* 0x002fc800078efcff */
[-C--:B------:R-:W-:Y:S02]  /*3590*/  ISETP.GE.AND P3, PT, R13, R10.reuse, PT ;  /* 0x0000000a0d00720c */ /* 0x080fe40003f66270 */
[----:B------:R-:W-:Y:S02]  /*35a0*/  ISETP.GE.AND P6, PT, R89, R10, PT ;  /* 0x0000000a5900720c */ /* 0x000fe40003fc6270 */
[----:B------:R-:W-:Y:S02]  /*35b0*/  SEL R7, R6, RZ, !P3 ;  /* 0x000000ff06077207 */ /* 0x000fe40005800000 */
[C---:B------:R-:W-:Y:S02]  /*35c0*/  LOP3.LUT R12, R4.reuse, 0x68, RZ, 0xfc, !PT ;  /* 0x00000068040c7812 */ /* 0x040fe400078efcff */
[----:B------:R-:W-:Y:S02]  /*35d0*/  LOP3.LUT R0, R4, 0x6a, RZ, 0xfc, !PT ;  /* 0x0000006a04007812 */ /* 0x000fe400078efcff */
[----:B------:R-:W-:-:S02]  /*35e0*/  SEL R120, R6, RZ, !P6 ;  /* 0x000000ff06787207 */ /* 0x000fc40007000000 */
[----:B------:R-:W-:Y:S02]  /*35f0*/  ISETP.NE.U32.AND P1, PT, R7, RZ, PT ;  /* 0x000000ff0700720c */ /* 0x000fe40003f25070 */
[-C--:B------:R-:W-:Y:S02]  /*3600*/  ISETP.GE.AND P3, PT, R12, R10.reuse, PT ;  /* 0x0000000a0c00720c */ /* 0x080fe40003f66270 */
[----:B------:R-:W-:Y:S02]  /*3610*/  ISETP.GE.AND P6, PT, R0, R10, PT ;  /* 0x0000000a0000720c */ /* 0x000fe40003fc6270 */
[C---:B------:R-:W-:Y:S02]  /*3620*/  LOP3.LUT R0, R4.reuse, 0xc, RZ, 0xfc, !PT ;  /* 0x0000000c04007812 */ /* 0x040fe400078efcff */
[----:B------:R-:W-:Y:S02]  /*3630*/  LOP3.LUT R12, R4, 0xe, RZ, 0xfc, !PT ;  /* 0x0000000e040c7812 */ /* 0x000fe400078efcff */
[----:B------:R-:W-:-:S02]  /*3640*/  SEL R7, R6, RZ, !P6 ;  /* 0x000000ff06077207 */ /* 0x000fc40007000000 */
[----:B------:R-:W-:Y:S02]  /*3650*/  SEL R119, R6, RZ, !P3 ;  /* 0x000000ff06777207 */ /* 0x000fe40005800000 */
[----:B------:R-:W-:Y:S02]  /*3660*/  ISETP.NE.U32.AND P3, PT, R120, RZ, PT ;  /* 0x000000ff7800720c */ /* 0x000fe40003f65070 */
[----:B------:R-:W-:Y:S02]  /*3670*/  ISETP.NE.U32.AND P6, PT, R7, RZ, PT ;  /* 0x000000ff0700720c */ /* 0x000fe40003fc5070 */
[----:B------:R-:W-:Y:S02]  /*3680*/  LOP3.LUT R13, R4, 0x2c, RZ, 0xfc, !PT ;  /* 0x0000002c040d7812 */ /* 0x000fe400078efcff */
[----:B------:R-:W-:Y:S01]  /*3690*/  ISETP.NE.U32.AND P2, PT, R119, RZ, PT ;  /* 0x000000ff7700720c */ /* 0x000fe20003f45070 */
[----:B--2---:R-:W-:Y:S01]  /*36a0*/  LDGSTS.E [R118+0x8000], desc[UR16][R92.64], P0 ;  /* 0x080000005c767fae */ /* 0x004fe20008121850 */
[----:B------:R-:W-:-:S03]  /*36b0*/  ISETP.GE.AND P0, PT, R0, R10, PT ;  /* 0x0000000a0000720c */ /* 0x000fc60003f06270 */
[----:B---3--:R-:W-:Y:S01]  /*36c0*/  LDGSTS.E [R118+0x8008], desc[UR16][R90.64], P4 ;  /* 0x080080005a767fae */ /* 0x008fe2000a121850 */
[-C--:B------:R-:W-:Y:S02]  /*36d0*/  ISETP.GE.AND P4, PT, R12, R10.reuse, PT ;  /* 0x0000000a0c00720c */ /* 0x080fe40003f86270 */
[----:B------:R-:W-:Y:S01]  /*36e0*/  LOP3.LUT R12, R4, 0x2e, RZ, 0xfc, !PT ;  /* 0x0000002e040c7812 */ /* 0x000fe200078efcff */
[----:B------:R-:W-:Y:S01]  /*36f0*/  LDGSTS.E [R118+0x10000], desc[UR16][R86.64], P1 ;  /* 0x1000000056767fae */ /* 0x000fe20008921850 */
[C---:B------:R-:W-:Y:S02]  /*3700*/  SEL R7, R6.reuse, RZ, !P0 ;  /* 0x000000ff06077207 */ /* 0x040fe40004000000 */
[----:B------:R-:W-:Y:S01]  /*3710*/  SEL R120, R6, RZ, !P4 ;  /* 0x000000ff06787207 */ /* 0x000fe20006000000 */
[----:B------:R-:W-:Y:S01]  /*3720*/  LDGSTS.E [R118+0x10008], desc[UR16][R84.64], P3 ;  /* 0x1000800054767fae */ /* 0x000fe20009921850 */
[----:B------:R-:W-:Y:S02]  /*3730*/  ISETP.GE.AND P4, PT, R12, R10, PT ;  /* 0x0000000a0c00720c */ /* 0x000fe40003f86270 */
[----:B------:R-:W-:Y:S01]  /*3740*/  ISETP.NE.U32.AND P1, PT, R7, RZ, PT ;  /* 0x000000ff0700720c */ /* 0x000fe20003f25070 */
[----:B------:R-:W-:Y:S01]  /*3750*/  LDGSTS.E [R118+0x18000], desc[UR16][R80.64], P2 ;  /* 0x1800000050767fae */ /* 0x000fe20009121850 */
[----:B------:R-:W-:-:S02]  /*3760*/  SEL R7, R6, RZ, !P4 ;  /* 0x000000ff06077207 */ /* 0x000fc40006000000 */
[----:B------:R-:W-:Y:S01]  /*3770*/  ISETP.GE.AND P0, PT, R13, R10, PT ;  /* 0x0000000a0d00720c */ /* 0x000fe20003f06270 */
[----:B------:R-:W-:Y:S01]  /*3780*/  STL [R1+0x1a8], R93 ;  /* 0x0001a85d01007387 */ /* 0x000fe20000100800 */
[----:B------:R-:W-:Y:S02]  /*3790*/  ISETP.NE.U32.AND P4, PT, R7, RZ, PT ;  /* 0x000000ff0700720c */ /* 0x000fe40003f85070 */
[----:B------:R-:W-:Y:S01]  /*37a0*/  SEL R119, R6, RZ, !P0 ;  /* 0x000000ff06777207 */ /* 0x000fe20004000000 */
[----:B------:R-:W-:Y:S01]  /*37b0*/  LDGSTS.E [R118+0x18008], desc[UR16][R82.64], P6 ;  /* 0x1800800052767fae */ /* 0x000fe2000b121850 */
[----:B------:R-:W-:Y:S02]  /*37c0*/  LOP3.LUT R7, R3, 0x30, RZ, 0x3c, !PT ;  /* 0x0000003003077812 */ /* 0x000fe400078e3cff */
[----:B------:R-:W-:-:S03]  /*37d0*/  ISETP.NE.U32.AND P3, PT, R119, RZ, PT ;  /* 0x000000ff7700720c */ /* 0x000fc60003f65070 */
[----:B------:R-:W-:Y:S01]  /*37e0*/  VIADD R119, R7, UR7 ;  /* 0x0000000707777c36 */ /* 0x000fe20008000000 */
[----:B------:R1:W-:Y:S04]  /*37f0*/  STL.64 [R1+0x228], R90 ;  /* 0x0002285a01007387 */ /* 0x0003e80000100a00 */
[----:B------:R-:W-:Y:S04]  /*3800*/  LDGSTS.E [R119], desc[UR16][R70.64], P1 ;  /* 0x0000000046777fae */ /* 0x000fe80008921850 */
[----:B------:R-:W2:Y:S01]  /*3810*/  LDL.LU.64 R70, [R1+0x258] ;  /* 0x0002580001467983 */ /* 0x000ea20000300a00 */
[----:B------:R-:W-:-:S02]  /*3820*/  LOP3.LUT R23, R4, 0x4c, RZ, 0xfc, !PT ;  /* 0x0000004c04177812 */ /* 0x000fc400078efcff */
[----:B------:R-:W-:Y:S02]  /*3830*/  ISETP.NE.U32.AND P0, PT, R120, RZ, PT ;  /* 0x000000ff7800720c */ /* 0x000fe40003f05070 */
[C---:B------:R-:W-:Y:S02]  /*3840*/  LOP3.LUT R22, R4.reuse, 0x4e, RZ, 0xfc, !PT ;  /* 0x0000004e04167812 */ /* 0x040fe400078efcff */
[-C--:B------:R-:W-:Y:S02]  /*3850*/  ISETP.GE.AND P2, PT, R23, R10.reuse, PT ;  /* 0x0000000a1700720c */ /* 0x080fe40003f46270 */
[----:B------:R-:W-:Y:S02]  /*3860*/  LOP3.LUT R13, R4, 0x6c, RZ, 0xfc, !PT ;  /* 0x0000006c040d7812 */ /* 0x000fe400078efcff */
[----:B------:R-:W-:Y:S02]  /*3870*/  ISETP.GE.AND P6, PT, R22, R10, PT ;  /* 0x0000000a1600720c */ /* 0x000fe40003fc6270 */
[----:B------:R-:W-:-:S02]  /*3880*/  SEL R7, R6, RZ, !P2 ;  /* 0x000000ff06077207 */ /* 0x000fc40005000000 */
[----:B------:R-:W-:Y:S01]  /*3890*/  LOP3.LUT R12, R4, 0x6e, RZ, 0xfc, !PT ;  /* 0x0000006e040c7812 */ /* 0x000fe200078efcff */
[----:B------:R-:W-:Y:S01]  /*38a0*/  LDGSTS.E [R119+0x8], desc[UR16][R60.64], P0 ;  /* 0x000080003c777fae */ /* 0x000fe20008121850 */
[-C--:B------:R-:W-:Y:S02]  /*38b0*/  ISETP.GE.AND P2, PT, R13, R10.reuse, PT ;  /* 0x0000000a0d00720c */ /* 0x080fe40003f46270 */
[----:B------:R-:W-:Y:S02]  /*38c0*/  SEL R121, R6, RZ, !P6 ;  /* 0x000000ff06797207 */ /* 0x000fe40007000000 */
[----:B------:R-:W-:Y:S02]  /*38d0*/  ISETP.NE.U32.AND P1, PT, R7, RZ, PT ;  /* 0x000000ff0700720c */ /* 0x000fe40003f25070 */
[----:B------:R-:W-:Y:S02]  /*38e0*/  ISETP.GE.AND P6, PT, R12, R10, PT ;  /* 0x0000000a0c00720c */ /* 0x000fe40003fc6270 */
[----:B------:R-:W-:-:S02]  /*38f0*/  LOP3.LUT R22, R4, 0x10, RZ, 0xfc, !PT ;  /* 0x0000001004167812 */ /* 0x000fc400078efcff */
[----:B------:R-:W-:Y:S01]  /*3900*/  LOP3.LUT R12, R4, 0x12, RZ, 0xfc, !PT ;  /* 0x00000012040c7812 */ /* 0x000fe200078efcff */
[----:B------:R-:W3:Y:S01]  /*3910*/  LDL.LU.64 R60, [R1+0x250] ;  /* 0x00025000013c7983 */ /* 0x000ee20000300a00 */
[C---:B------:R-:W-:Y:S02]  /*3920*/  SEL R120, R6.reuse, RZ, !P2 ;  /* 0x000000ff06787207 */ /* 0x040fe40005000000 */
[----:B------:R-:W-:Y:S02]  /*3930*/  ISETP.NE.U32.AND P2, PT, R121, RZ, PT ;  /* 0x000000ff7900720c */ /* 0x000fe40003f45070 */
[----:B------:R-:W-:-:S04]  /*3940*/  SEL R7, R6, RZ, !P6 ;  /* 0x000000ff06077207 */ /* 0x000fc80007000000 */
[----:B------:R-:W-:Y:S02]  /*3950*/  ISETP.NE.U32.AND P6, PT, R7, RZ, PT ;  /* 0x000000ff0700720c */ /* 0x000fe40003fc5070 */
[----:B------:R-:W-:Y:S02]  /*3960*/  LOP3.LUT R13, R4, 0x30, RZ, 0xfc, !PT ;  /* 0x00000030040d7812 */ /* 0x000fe400078efcff */
[----:B------:R-:W-:Y:S01]  /*3970*/  ISETP.NE.U32.AND P0, PT, R120, RZ, PT ;  /* 0x000000ff7800720c */ /* 0x000fe20003f05070 */
[----:B--2---:R-:W-:Y:S01]  /*3980*/  LDGSTS.E [R119+0x8000], desc[UR16][R70.64], P3 ;  /* 0x0800000046777fae */ /* 0x004fe20009921850 */
[----:B------:R-:W-:-:S03]  /*3990*/  ISETP.GE.AND P3, PT, R22, R10, PT ;  /* 0x0000000a1600720c */ /* 0x000fc60003f66270 */
[----:B------:R-:W-:Y:S01]  /*39a0*/  LDGSTS.E [R119+0x8008], desc[UR16][R74.64], P4 ;  /* 0x080080004a777fae */ /* 0x000fe2000a121850 */
        /* <DEDUP_REMOVED lines=11> */
[----:B------:R-:W-:Y:S01]  /*3a60*/  LDGSTS.E [R119+0x18008], desc[UR16][R68.64], P6 ;  /* 0x1800800044777fae */ /* 0x000fe2000b121850 */
[----:B------:R-:W-:Y:S02]  /*3a70*/  ISETP.NE.U32.AND P2, PT, R7, RZ, PT ;  /* 0x000000ff0700720c */ /* 0x000fe40003f45070 */
[----:B------:R-:W-:Y:S02]  /*3a80*/  SEL R120, R6, RZ, !P3 ;  /* 0x000000ff06787207 */ /* 0x000fe40005800000 */
[----:B------:R-:W-:Y:S02]  /*3a90*/  LOP3.LUT R7, R3, 0x40, RZ, 0x3c, !PT ;  /* 0x0000004003077812 */ /* 0x000fe400078e3cff */
[----:B------:R-:W-:-:S03]  /*3aa0*/  ISETP.NE.U32.AND P4, PT, R120, RZ, PT ;  /* 0x000000ff7800720c */ /* 0x000fc60003f85070 */
[----:B------:R-:W-:-:S05]  /*3ab0*/  VIADD R120, R7, UR7 ;  /* 0x0000000707787c36 */ /* 0x000fca0008000000 */
[----:B------:R-:W-:Y:S04]  /*3ac0*/  LDGSTS.E [R120], desc[UR16][R64.64], P1 ;  /* 0x0000000040787fae */ /* 0x000fe80008921850 */
[----:B------:R-:W2:Y:S01]  /*3ad0*/  LDL.LU.64 R64, [R1+0x248] ;  /* 0x0002480001407983 */ /* 0x000ea20000300a00 */
[C---:B------:R-:W-:Y:S02]  /*3ae0*/  LOP3.LUT R23, R4.reuse, 0x50, RZ, 0xfc, !PT ;  /* 0x0000005004177812 */ /* 0x040fe400078efcff */
[----:B------:R-:W-:Y:S02]  /*3af0*/  LOP3.LUT R22, R4, 0x52, RZ, 0xfc, !PT ;  /* 0x0000005204167812 */ /* 0x000fe400078efcff */
[----:B------:R-:W-:Y:S02]  /*3b00*/  ISETP.GE.AND P0, PT, R23, R10, PT ;  /* 0x0000000a1700720c */ /* 0x000fe40003f06270 */
[----:B------:R-:W-:-:S02]  /*3b10*/  ISETP.NE.U32.AND P3, PT, R121, RZ, PT ;  /* 0x000000ff7900720c */ /* 0x000fc40003f65070 */
[----:B------:R-:W-:Y:S02]  /*3b20*/  LOP3.LUT R13, R4, 0x70, RZ, 0xfc, !PT ;  /* 0x00000070040d7812 */ /* 0x000fe400078efcff */
[-C--:B------:R-:W-:Y:S02]  /*3b30*/  ISETP.GE.AND P6, PT, R22, R10.reuse, PT ;  /* 0x0000000a1600720c */ /* 0x080fe40003fc6270 */
[----:B------:R-:W-:Y:S02]  /*3b40*/  LOP3.LUT R12, R4, 0x72, RZ, 0xfc, !PT ;  /* 0x00000072040c7812 */ /* 0x000fe400078efcff */
[C---:B------:R-:W-:Y:S02]  /*3b50*/  SEL R7, R6.reuse, RZ, !P0 ;  /* 0x000000ff06077207 */ /* 0x040fe40004000000 */
[-C--:B------:R-:W-:Y:S02]  /*3b60*/  ISETP.GE.AND P0, PT, R13, R10.reuse, PT ;  /* 0x0000000a0d00720c */ /* 0x080fe40003f06270 */
[----:B------:R-:W-:Y:S01]  /*3b70*/  SEL R122, R6, RZ, !P6 ;  /* 0x000000ff067a7207 */ /* 0x000fe20007000000 */
[----:B------:R-:W-:Y:S01]  /*3b80*/  LDGSTS.E [R120+0x8], desc[UR16][R18.64], P3 ;  /* 0x0000800012787fae */ /* 0x000fe20009921850 */
[----:B------:R-:W-:-:S02]  /*3b90*/  ISETP.GE.AND P6, PT, R12, R10, PT ;  /* 0x0000000a0c00720c */ /* 0x000fc40003fc6270 */
[----:B------:R-:W-:Y:S02]  /*3ba0*/  ISETP.NE.U32.AND P1, PT, R7, RZ, PT ;  /* 0x000000ff0700720c */ /* 0x000fe40003f25070 */
[----:B------:R-:W-:Y:S02]  /*3bb0*/  SEL R121, R6, RZ, !P0 ;  /* 0x000000ff06797207 */ /* 0x000fe40004000000 */
[----:B------:R-:W-:Y:S02]  /*3bc0*/  ISETP.NE.U32.AND P0, PT, R122, RZ, PT ;  /* 0x000000ff7a00720c */ /* 0x000fe40003f05070 */
[----:B------:R-:W-:Y:S02]  /*3bd0*/  SEL R7, R6, RZ, !P6 ;  /* 0x000000ff06077207 */ /* 0x000fe40007000000 */
[----:B------:R-:W-:Y:S01]  /*3be0*/  LOP3.LUT R22, R4, 0x14, RZ, 0xfc, !PT ;  /* 0x0000001404167812 */ /* 0x000fe200078efcff */
[----:B------:R-:W4:Y:S01]  /*3bf0*/  LDL.LU.64 R18, [R1+0x240] ;  /* 0x0002400001127983 */ /* 0x000f220000300a00 */
[----:B------:R-:W-:-:S02]  /*3c00*/  ISETP.NE.U32.AND P6, PT, R121, RZ, PT ;  /* 0x000000ff7900720c */ /* 0x000fc40003fc5070 */
[C---:B------:R-:W-:Y:S02]  /*3c10*/  LOP3.LUT R12, R4.reuse, 0x16, RZ, 0xfc, !PT ;  /* 0x00000016040c7812 */ /* 0x040fe400078efcff */
        /* <DEDUP_REMOVED lines=9> */
[-C--:B------:R-:W-:Y:S01]  /*3cb0*/  ISETP.GE.AND P4, PT, R13, R10.reuse, PT ;  /* 0x0000000a0d00720c */ /* 0x080fe20003f86270 */
[----:B------:R-:W-:Y:S01]  /*3cc0*/  LDGSTS.E [R120+0x10008], desc[UR16][R54.64], P0 ;  /* 0x1000800036787fae */ /* 0x000fe20008121850 */
[----:B------:R-:W-:Y:S02]  /*3cd0*/  SEL R122, R6, RZ, !P2 ;  /* 0x000000ff067a7207 */ /* 0x000fe40005000000 */
[----:B------:R-:W-:Y:S01]  /*3ce0*/  ISETP.GE.AND P1, PT, R12, R10, PT ;  /* 0x0000000a0c00720c */ /* 0x000fe20003f26270 */
[----:B------:R-:W-:Y:S01]  /*3cf0*/  LDGSTS.E [R120+0x18000], desc[UR16][R56.64], P6 ;  /* 0x1800000038787fae */ /* 0x000fe2000b121850 */
[----:B------:R-:W-:-:S02]  /*3d00*/  LOP3.LUT R12, R4, 0x54, RZ, 0xfc, !PT ;  /* 0x00000054040c7812 */ /* 0x000fc400078efcff */
[----:B------:R-:W-:Y:S01]  /*3d10*/  ISETP.NE.U32.AND P2, PT, R7, RZ, PT ;  /* 0x000000ff0700720c */ /* 0x000fe20003f45070 */
[----:B------:R-:W-:Y:S01]  /*3d20*/  LDGSTS.E [R120+0x18008], desc[UR16][R58.64], P3 ;  /* 0x180080003a787fae */ /* 0x000fe20009921850 */
[----:B------:R-:W-:Y:S02]  /*3d30*/  SEL R121, R6, RZ, !P4 ;  /* 0x000000ff06797207 */ /* 0x000fe40006000000 */
[----:B------:R-:W-:Y:S02]  /*3d40*/  ISETP.NE.U32.AND P4, PT, R122, RZ, PT ;  /* 0x000000ff7a00720c */ /* 0x000fe40003f85070 */
[----:B------:R-:W-:Y:S02]  /*3d50*/  ISETP.GE.AND P6, PT, R12, R10, PT ;  /* 0x0000000a0c00720c */ /* 0x000fe40003fc6270 */
[----:B------:R-:W-:Y:S02]  /*3d60*/  LOP3.LUT R12, R3, 0x50, RZ, 0x3c, !PT ;  /* 0x00000050030c7812 */ /* 0x000fe400078e3cff */
[----:B------:R-:W-:-:S02]  /*3d70*/  SEL R7, R6, RZ, !P1 ;  /* 0x000000ff06077207 */ /* 0x000fc40004800000 */
[----:B------:R-:W-:Y:S01]  /*3d80*/  ISETP.NE.U32.AND P1, PT, R121, RZ, PT ;  /* 0x000000ff7900720c */ /* 0x000fe20003f25070 */
[----:B------:R-:W-:-:S05]  /*3d90*/  VIADD R121, R12, UR7 ;  /* 0x000000070c797c36 */ /* 0x000fca0008000000 */
[----:B------:R-:W-:Y:S04]  /*3da0*/  LDGSTS.E [R121], desc[UR16][R98.64], P2 ;  /* 0x0000000062797fae */ /* 0x000fe80009121850 */
[----:B------:R-:W-:Y:S01]  /*3db0*/  LDGSTS.E [R121+0x8], desc[UR16][R76.64], P4 ;  /* 0x000080004c797fae */ /* 0x000fe2000a121850 */
[C---:B------:R-:W-:Y:S02]  /*3dc0*/  LOP3.LUT R22, R4.reuse, 0x56, RZ, 0xfc, !PT ;  /* 0x0000005604167812 */ /* 0x040fe400078efcff */
[----:B------:R-:W-:Y:S01]  /*3dd0*/  LOP3.LUT R13, R4, 0x74, RZ, 0xfc, !PT ;  /* 0x00000074040d7812 */ /* 0x000fe200078efcff */
[----:B------:R-:W-:Y:S04]  /*3de0*/  LDGSTS.E [R121+0x8000], desc[UR16][R52.64], P1 ;  /* 0x0800000034797fae */ /* 0x000fe80008921850 */
[----:B------:R-:W2:Y:S04]  /*3df0*/  LDL.LU.64 R98, [R1+0x238] ;  /* 0x0002380001627983 */ /* 0x000ea80000300a00 */
[----:B------:R-:W3:Y:S01]  /*3e00*/  LDL.LU.64 R76, [R1+0x230] ;  /* 0x00023000014c7983 */ /* 0x000ee20000300a00 */
[----:B------:R-:W-:-:S02]  /*3e10*/  ISETP.GE.AND P3, PT, R22, R10, PT ;  /* 0x0000000a1600720c */ /* 0x000fc40003f66270 */
[----:B------:R-:W-:Y:S02]  /*3e20*/  ISETP.NE.U32.AND P0, PT, R7, RZ, PT ;  /* 0x000000ff0700720c */ /* 0x000fe40003f05070 */
[C---:B------:R-:W-:Y:S02]  /*3e30*/  SEL R7, R6.reuse, RZ, !P6 ;  /* 0x000000ff06077207 */ /* 0x040fe40007000000 */
[----:B------:R-:W-:Y:S02]  /*3e40*/  SEL R122, R6, RZ, !P3 ;  /* 0x000000ff067a7207 */ /* 0x000fe40005800000 */
[----:B------:R-:W-:Y:S02]  /*3e50*/  ISETP.GE.AND P6, PT, R13, R10, PT ;  /* 0x0000000a0d00720c */ /* 0x000fe40003fc6270 */
[----:B------:R-:W-:Y:S02]  /*3e60*/  ISETP.NE.U32.AND P3, PT, R7, RZ, PT ;  /* 0x000000ff0700720c */ /* 0x000fe40003f65070 */
[----:B------:R-:W-:-:S02]  /*3e70*/  ISETP.NE.U32.AND P2, PT, R122, RZ, PT ;  /* 0x000000ff7a00720c */ /* 0x000fc40003f45070 */
[----:B------:R-:W-:Y:S01]  /*3e80*/  LOP3.LUT R23, R4, 0x76, RZ, 0xfc, !PT ;  /* 0x0000007604177812 */ /* 0x000fe200078efcff */
[----:B------:R-:W-:Y:S01]  /*3e90*/  LDGSTS.E [R121+0x8008], desc[UR16][R50.64], P0 ;  /* 0x0800800032797fae */ /* 0x000fe20008121850 */
[----:B------:R-:W-:Y:S02]  /*3ea0*/  SEL R7, R6, RZ, !P6 ;  /* 0x000000ff06077207 */ /* 0x000fe40007000000 */
[C---:B------:R-:W-:Y:S02]  /*3eb0*/  LOP3.LUT R22, R4.reuse, 0x18, RZ, 0xfc, !PT ;  /* 0x0000001804167812 */ /* 0x040fe400078efcff */
[----:B------:R-:W-:Y:S02]  /*3ec0*/  ISETP.GE.AND P4, PT, R23, R10, PT ;  /* 0x0000000a1700720c */ /* 0x000fe40003f86270 */
[----:B------:R-:W-:Y:S01]  /*3ed0*/  ISETP.NE.U32.AND P6, PT, R7, RZ, PT ;  /* 0x000000ff0700720c */ /* 0x000fe20003fc5070 */
[----:B------:R-:W-:Y:S01]  /*3ee0*/  LDGSTS.E [R121+0x10000], desc[UR16][R42.64], P3 ;  /* 0x100000002a797fae */ /* 0x000fe20009921850 */
[----:B------:R-:W-:-:S02]  /*3ef0*/  LOP3.LUT R13, R4, 0x1a, RZ, 0xfc, !PT ;  /* 0x0000001a040d7812 */ /* 0x000fc400078efcff */
[----:B------:R-:W-:Y:S01]  /*3f00*/  LOP3.LUT R12, R4, 0x38, RZ, 0xfc, !PT ;  /* 0x00000038040c7812 */ /* 0x000fe200078efcff */
[----:B------:R-:W-:Y:S01]  /*3f10*/  LDGSTS.E [R121+0x10008], desc[UR16][R48.64], P2 ;  /* 0x1000800030797fae */ /* 0x000fe20009121850 */
[-C--:B------:R-:W-:Y:S02]  /*3f20*/  ISETP.GE.AND P1, PT, R22, R10.reuse, PT ;  /* 0x0000000a1600720c */ /* 0x080fe40003f26270 */
[----:B------:R-:W-:Y:S02]  /*3f30*/  SEL R7, R6, RZ, !P4 ;  /* 0x000000ff06077207 */ /* 0x000fe40006000000 */
[-C--:B------:R-:W-:Y:S02]  /*3f40*/  ISETP.GE.AND P0, PT, R13, R10.reuse, PT ;  /* 0x0000000a0d00720c */ /* 0x080fe40003f06270 */
[----:B------:R-:W-:Y:S01]  /*3f50*/  ISETP.GE.AND P4, PT, R12, R10, PT ;  /* 0x0000000a0c00720c */ /* 0x000fe20003f86270 */
[----:B------:R-:W-:Y:S01]  /*3f60*/  LDGSTS.E [R121+0x18000], desc[UR16][R44.64], P6 ;  /* 0x180000002c797fae */ /* 0x000fe2000b121850 */
[----:B------:R-:W-:-:S02]  /*3f70*/  LOP3.LUT R13, R4, 0x3a, RZ, 0xfc, !PT ;  /* 0x0000003a040d7812 */ /* 0x000fc400078efcff */
[C---:B------:R-:W-:Y:S02]  /*3f80*/  SEL R123, R6.reuse, RZ, !P1 ;  /* 0x000000ff067b7207 */ /* 0x040fe40004800000 */
[----:B------:R-:W-:Y:S02]  /*3f90*/  ISETP.NE.U32.AND P1, PT, R7, RZ, PT ;  /* 0x000000ff0700720c */ /* 0x000fe40003f25070 */
[----:B------:R-:W-:Y:S02]  /*3fa0*/  SEL R7, R6, RZ, !P4 ;  /* 0x000000ff06077207 */ /* 0x000fe40006000000 */
[----:B------:R-:W-:Y:S02]  /*3fb0*/  ISETP.GE.AND P2, PT, R13, R10, PT ;  /* 0x0000000a0d00720c */ /* 0x000fe40003f46270 */
[----:B------:R-:W-:Y:S02]  /*3fc0*/  LOP3.LUT R12, R4, 0x58, RZ, 0xfc, !PT ;  /* 0x00000058040c7812 */ /* 0x000fe400078efcff */
[----:B------:R-:W-:-:S02]  /*3fd0*/  SEL R122, R6, RZ, !P0 ;  /* 0x000000ff067a7207 */ /* 0x000fc40004000000 */
[----:B------:R-:W-:Y:S02]  /*3fe0*/  ISETP.NE.U32.AND P4, PT, R7, RZ, PT ;  /* 0x000000ff0700720c */ /* 0x000fe40003f85070 */
[----:B------:R-:W-:Y:S01]  /*3ff0*/  ISETP.NE.U32.AND P0, PT, R123, RZ, PT ;  /* 0x000000ff7b00720c */ /* 0x000fe20003f05070 */
[----:B------:R-:W-:Y:S01]  /*4000*/  LDGSTS.E [R121+0x18008], desc[UR16][R46.64], P1 ;  /* 0x180080002e797fae */ /* 0x000fe20008921850 */
[----:B------:R-:W-:Y:S02]  /*4010*/  SEL R7, R6, RZ, !P2 ;  /* 0x000000ff06077207 */ /* 0x000fe40005000000 */
[----:B------:R-:W-:Y:S02]  /*4020*/  ISETP.GE.AND P6, PT, R12, R10, PT ;  /* 0x0000000a0c00720c */ /* 0x000fe40003fc6270 */
[----:B------:R-:W-:Y:S02]  /*4030*/  LOP3.LUT R12, R3, 0x60, RZ, 0x3c, !PT ;  /* 0x00000060030c7812 */ /* 0x000fe400078e3cff */
[----:B------:R-:W-:-:S02]  /*4040*/  ISETP.NE.U32.AND P2, PT, R7, RZ, PT ;  /* 0x000000ff0700720c */ /* 0x000fc40003f45070 */
[----:B------:R-:W-:Y:S02]  /*4050*/  SEL R7, R6, RZ, !P6 ;  /* 0x000000ff06077207 */ /* 0x000fe40007000000 */
[----:B------:R-:W-:Y:S01]  /*4060*/  ISETP.NE.U32.AND P3, PT, R122, RZ, PT ;  /* 0x000000ff7a00720c */ /* 0x000fe20003f65070 */
[----:B------:R-:W-:Y:S01]  /*4070*/  VIADD R122, R12, UR7 ;  /* 0x000000070c7a7c36 */ /* 0x000fe20008000000 */
[C---:B------:R-:W-:Y:S02]  /*4080*/  LOP3.LUT R13, R4.reuse, 0x5a, RZ, 0xfc, !PT ;  /* 0x0000005a040d7812 */ /* 0x040fe400078efcff */
[----:B------:R-:W-:Y:S02]  /*4090*/  ISETP.NE.U32.AND P6, PT, R7, RZ, PT ;  /* 0x000000ff0700720c */ /* 0x000fe40003fc5070 */
[----:B------:R-:W-:Y:S02]  /*40a0*/  LOP3.LUT R7, R4, 0x78, RZ, 0xfc, !PT ;  /* 0x0000007804077812 */ /* 0x000fe400078efcff */
[----:B------:R-:W-:-:S02]  /*40b0*/  ISETP.GE.AND P1, PT, R13, R10, PT ;  /* 0x0000000a0d00720c */ /* 0x000fc40003f26270 */
[----:B------:R-:W-:Y:S01]  /*40c0*/  LOP3.LUT R12, R4, 0x7a, RZ, 0xfc, !PT ;  /* 0x0000007a040c7812 */ /* 0x000fe200078efcff */
[----:B------:R-:W1:Y:S01]  /*40d0*/  S2R R117, SR_TID.X ;  /* 0x0000000000757919 */ /* 0x000e620000002100 */
[----:B------:R-:W-:-:S05]  /*40e0*/  LOP3.LUT R13, R3, 0x70, RZ, 0x3c, !PT ;  /* 0x00000070030d7812 */ /* 0x000fca00078e3cff */
[----:B------:R-:W-:Y:S01]  /*40f0*/  VIADD R123, R13, UR7 ;  /* 0x000000070d7b7c36 */ /* 0x000fe20008000000 */
[----:B-1----:R-:W-:-:S04]  /*4100*/  SHF.R.U32.HI R117, RZ, 0x8, R117 ;  /* 0x00000008ff757819 */ /* 0x002fc80000011675 */
[----:B------:R-:W-:-:S04]  /*4110*/  SGXT.U32 R117, R117, 0x1 ;  /* 0x000000017575781a */ /* 0x000fc80000000000 */
[----:B------:R-:W-:Y:S01]  /*4120*/  LOP3.LUT R117, R117, 0x2, RZ, 0xfc, !PT ;  /* 0x0000000275757812 */ /* 0x000fe200078efcff */
[----:B------:R1:W-:Y:S04]  /*4130*/  STL.64 [R1+0x188], R4 ;  /* 0x0001880401007387 */ /* 0x0003e80000100a00 */
[----:B------:R-:W4:Y:S04]  /*4140*/  LDL.64 R90, [R1+0xe0] ;  /* 0x0000e000015a7983 */ /* 0x000f280000100a00 */
        /* <DEDUP_REMOVED lines=12> */
[----:B---3--:R-:W-:Y:S01]  /*4210*/  LDGSTS.E [R122], desc[UR16][R76.64], P0 ;  /* 0x000000004c7a7fae */ /* 0x008fe20008121850 */
[----:B------:R-:W-:-:S02]  /*4220*/  ISETP.GE.AND P0, PT, R7, R10, PT ;  /* 0x0000000a0700720c */ /* 0x000fc40003f06270 */
[C---:B------:R-:W-:Y:S01]  /*4230*/  SEL R7, R6.reuse, RZ, !P1 ;  /* 0x000000ff06077207 */ /* 0x040fe20004800000 */
[----:B------:R-:W-:Y:S03]  /*4240*/  LDGSTS.E [R122+0x8], desc[UR16][R40.64], P3 ;  /* 0x00008000287a7fae */ /* 0x000fe60009921850 */
[----:B------:R-:W-:Y:S01]  /*4250*/  ISETP.NE.U32.AND P1, PT, R7, RZ, PT ;  /* 0x000000ff0700720c */ /* 0x000fe20003f25070 */
[----:B------:R-:W-:Y:S01]  /*4260*/  LDGSTS.E [R122+0x8000], desc[UR16][R38.64], P4 ;  /* 0x08000000267a7fae */ /* 0x000fe2000a121850 */
[----:B------:R-:W-:Y:S02]  /*4270*/  SEL R7, R6, RZ, !P0 ;  /* 0x000000ff06077207 */ /* 0x000fe40004000000 */
[----:B------:R-:W-:Y:S01]  /*4280*/  ISETP.GE.AND P3, PT, R12, R10, PT ;  /* 0x0000000a0c00720c */ /* 0x000fe20003f66270 */
[----:B------:R-:W-:Y:S01]  /*4290*/  LDGSTS.E [R122+0x8008], desc[UR16][R28.64], P2 ;  /* 0x080080001c7a7fae */ /* 0x000fe20009121850 */
[----:B------:R-:W-:-:S02]  /*42a0*/  ISETP.NE.U32.AND P0, PT, R7, RZ, PT ;  /* 0x000000ff0700720c */ /* 0x000fc40003f05070 */
[----:B------:R-:W-:Y:S01]  /*42b0*/  LOP3.LUT R7, R4, 0x1c, RZ, 0xfc, !PT ;  /* 0x0000001c04077812 */ /* 0x000fe200078efcff */
[----:B------:R-:W-:Y:S03]  /*42c0*/  LDGSTS.E [R122+0x10000], desc[UR16][R36.64], P6 ;  /* 0x10000000247a7fae */ /* 0x000fe6000b121850 */
[----:B------:R-:W-:Y:S01]  /*42d0*/  ISETP.GE.AND P4, PT, R7, R10, PT ;  /* 0x0000000a0700720c */ /* 0x000fe20003f86270 */
[----:B------:R-:W-:Y:S01]  /*42e0*/  LDGSTS.E [R122+0x10008], desc[UR16][R34.64], P1 ;  /* 0x10008000227a7fae */ /* 0x000fe20008921850 */
[----:B------:R-:W-:-:S04]  /*42f0*/  SEL R7, R6, RZ, !P3 ;  /* 0x000000ff06077207 */ /* 0x000fc80005800000 */
[----:B------:R-:W-:Y:S01]  /*4300*/  ISETP.NE.U32.AND P3, PT, R7, RZ, PT ;  /* 0x000000ff0700720c */ /* 0x000fe20003f65070 */
[----:B------:R-:W-:Y:S01]  /*4310*/  LDGSTS.E [R122+0x18000], desc[UR16][R24.64], P0 ;  /* 0x18000000187a7fae */ /* 0x000fe20008121850 */
[----:B------:R-:W-:Y:S02]  /*4320*/  SEL R7, R6, RZ, !P4 ;  /* 0x000000ff06077207 */ /* 0x000fe40006000000 */
[C---:B------:R-:W-:Y:S02]  /*4330*/  LOP3.LUT R12, R4.reuse, 0x1e, RZ, 0xfc, !PT ;  /* 0x0000001e040c7812 */ /* 0x040fe400078efcff */
[----:B------:R-:W-:Y:S02]  /*4340*/  ISETP.NE.U32.AND P4, PT, R7, RZ, PT ;  /* 0x000000ff0700720c */ /* 0x000fe40003f85070 */
[----:B------:R-:W-:Y:S02]  /*4350*/  LOP3.LUT R7, R4, 0x3c, RZ, 0xfc, !PT ;  /* 0x0000003c04077812 */ /* 0x000fe400078efcff */
[----:B------:R-:W-:-:S02]  /*4360*/  ISETP.GE.AND P2, PT, R12, R10, PT ;  /* 0x0000000a0c00720c */ /* 0x000fc40003f46270 */
[----:B------:R-:W-:Y:S01]  /*4370*/  ISETP.GE.AND P6, PT, R7, R10, PT ;  /* 0x0000000a0700720c */ /* 0x000fe20003fc6270 */
[----:B------:R-:W-:Y:S01]  /*4380*/  LDGSTS.E [R122+0x18008], desc[UR16][R30.64], P3 ;  /* 0x180080001e7a7fae */ /* 0x000fe20009921850 */
[----:B------:R-:W-:-:S04]  /*4390*/  SEL R7, R6, RZ, !P2 ;  /* 0x000000ff06077207 */ /* 0x000fc80005000000 */
[----:B------:R-:W-:Y:S01]  /*43a0*/  ISETP.NE.U32.AND P2, PT, R7, RZ, PT ;  /* 0x000000ff0700720c */ /* 0x000fe20003f45070 */
[----:B------:R-:W-:Y:S01]  /*43b0*/  LDGSTS.E [R123], desc[UR16][R32.64], P4 ;  /* 0x00000000207b7fae */ /* 0x000fe2000a121850 */
[----:B------:R-:W-:Y:S02]  /*43c0*/  SEL R7, R6, RZ, !P6 ;  /* 0x000000ff06077207 */ /* 0x000fe40007000000 */
[C---:B------:R-:W-:Y:S02]  /*43d0*/  LOP3.LUT R12, R4.reuse, 0x3e, RZ, 0xfc, !PT ;  /* 0x0000003e040c7812 */ /* 0x040fe400078efcff */
[----:B------:R-:W-:Y:S02]  /*43e0*/  ISETP.NE.U32.AND P6, PT, R7, RZ, PT ;  /* 0x000000ff0700720c */ /* 0x000fe40003fc5070 */
[----:B------:R-:W-:Y:S02]  /*43f0*/  LOP3.LUT R7, R4, 0x5c, RZ, 0xfc, !PT ;  /* 0x0000005c04077812 */ /* 0x000fe400078efcff */
[----:B------:R-:W-:-:S02]  /*4400*/  ISETP.GE.AND P1, PT, R12, R10, PT ;  /* 0x0000000a0c00720c */ /* 0x000fc40003f26270 */
[----:B------:R-:W-:Y:S01]  /*4410*/  ISETP.GE.AND P0, PT, R7, R10, PT ;  /* 0x0000000a0700720c */ /* 0x000fe20003f06270 */
[----:B--2---:R-:W-:Y:S01]  /*4420*/  LDGSTS.E [R123+0x8], desc[UR16][R98.64], P2 ;  /* 0x00008000627b7fae */ /* 0x004fe20009121850 */
[----:B------:R-:W-:-:S04]  /*4430*/  SEL R7, R6, RZ, !P1 ;  /* 0x000000ff06077207 */ /* 0x000fc80004800000 */
[----:B------:R-:W-:Y:S01]  /*4440*/  ISETP.NE.U32.AND P1, PT, R7, RZ, PT ;  /* 0x000000ff0700720c */ /* 0x000fe20003f25070 */
[----:B----4-:R-:W-:Y:S01]  /*4450*/  LDGSTS.E [R123+0x8000], desc[UR16][R18.64], P6 ;  /* 0x08000000127b7fae */ /* 0x010fe2000b121850 */
[----:B------:R-:W-:-:S04]  /*4460*/  SEL R7, R6, RZ, !P0 ;  /* 0x000000ff06077207 */ /* 0x000fc80004000000 */
[----:B------:R-:W-:Y:S02]  /*4470*/  ISETP.NE.U32.AND P0, PT, R7, RZ, PT ;  /* 0x000000ff0700720c */ /* 0x000fe40003f05070 */
[C---:B------:R-:W-:Y:S02]  /*4480*/  LOP3.LUT R7, R4.reuse, 0x7c, RZ, 0xfc, !PT ;  /* 0x0000007c04077812 */ /* 0x040fe400078efcff */
[----:B------:R-:W-:Y:S02]  /*4490*/  LOP3.LUT R12, R4, 0x5e, RZ, 0xfc, !PT ;  /* 0x0000005e040c7812 */ /* 0x000fe400078efcff */
[-C--:B------:R-:W-:Y:S01]  /*44a0*/  ISETP.GE.AND P4, PT, R7, R10.reuse, PT ;  /* 0x0000000a0700720c */ /* 0x080fe20003f86270 */
[----:B------:R-:W-:Y:S01]  /*44b0*/  LDGSTS.E [R123+0x8008], desc[UR16][R20.64], P1 ;  /* 0x08008000147b7fae */ /* 0x000fe20008921850 */
[----:B------:R-:W-:Y:S02]  /*44c0*/  ISETP.GE.AND P3, PT, R12, R10, PT ;  /* 0x0000000a0c00720c */ /* 0x000fe40003f66270 */
[----:B------:R-:W-:-:S02]  /*44d0*/  SEL R124, R6, RZ, !P4 ;  /* 0x000000ff067c7207 */ /* 0x000fc40006000000 */
[----:B------:R-:W-:Y:S01]  /*44e0*/  LOP3.LUT R12, R4, 0x7e, RZ, 0xfc, !PT ;  /* 0x0000007e040c7812 */ /* 0x000fe200078efcff */
[----:B------:R-:W-:Y:S01]  /*44f0*/  LDGSTS.E [R123+0x10000], desc[UR16][R16.64], P0 ;  /* 0x10000000107b7fae */ /* 0x000fe20008121850 */
[----:B------:R-:W-:Y:S02]  /*4500*/  SEL R7, R6, RZ, !P3 ;  /* 0x000000ff06077207 */ /* 0x000fe40005800000 */
[----:B------:R-:W-:Y:S01]  /*4510*/  ISETP.NE.U32.AND P2, PT, R124, RZ, PT ;  /* 0x000000ff7c00720c */ /* 0x000fe20003f45070 */
[----:B------:R-:W-:Y:S01]  /*4520*/  VIADD R124, R10, 0xffffff80 ;  /* 0xffffff800a7c7836 */ /* 0x000fe20000000000 */
[----:B------:R-:W-:Y:S02]  /*4530*/  ISETP.GE.AND P3, PT, R12, R10, PT ;  /* 0x0000000a0c00720c */ /* 0x000fe40003f66270 */
[----:B------:R-:W-:Y:S01]  /*4540*/  ISETP.NE.U32.AND P4, PT, R7, RZ, PT ;  /* 0x000000ff0700720c */ /* 0x000fe20003f85070 */
[----:B------:R-:W2:Y:S01]  /*4550*/  LDL.64 R12, [R1+0x48] ;  /* 0x00004800010c7983 */ /* 0x000ea20000100a00 */
[----:B------:R-:W-:-:S02]  /*4560*/  SEL R6, R6, RZ, !P3 ;  /* 0x000000ff06067207 */ /* 0x000fc40005800000 */
[-C--:B------:R-:W-:Y:S02]  /*4570*/  ISETP.GE.AND P6, PT, R4, R124.reuse, PT ;  /* 0x0000007c0400720c */ /* 0x080fe40003fc6270 */
[----:B------:R-:W-:Y:S02]  /*4580*/  ISETP.NE.U32.AND P3, PT, R6, RZ, PT ;  /* 0x000000ff0600720c */ /* 0x000fe40003f65070 */
[----:B------:R-:W-:Y:S02]  /*4590*/  SEL R6, RZ, 0x4, P6 ;  /* 0x00000004ff067807 */ /* 0x000fe40003000000 */
[----:B------:R-:W-:Y:S02]  /*45a0*/  ISETP.GE.AND P6, PT, R117, R124, PT ;  /* 0x0000007c7500720c */ /* 0x000fe40003fc6270 */
[----:B------:R-:W3:Y:S01]  /*45b0*/  S2R R117, SR_TID.X ;  /* 0x0000000000757919 */ /* 0x000ee20000002100 */
[----:B------:R-:W-:Y:S01]  /*45c0*/  ISETP.GT.AND P1, PT, R8, 0xff, PT ;  /* 0x000000ff0800780c */ /* 0x000fe20003f24270 */
[----:B------:R-:W-:Y:S03]  /*45d0*/  LDGSTS.E [R123+0x10008], desc[UR16][R14.64], P4 ;  /* 0x100080000e7b7fae */ /* 0x000fe6000a121850 */
[----:B------:R-:W-:-:S02]  /*45e0*/  SEL R7, R6, RZ, P1 ;  /* 0x000000ff06077207 */ /* 0x000fc40000800000 */
[----:B------:R-:W-:-:S04]  /*45f0*/  SEL R6, RZ, 0x4, P6 ;  /* 0x00000004ff067807 */ /* 0x000fc80003000000 */
[----:B------:R-:W-:-:S04]  /*4600*/  SEL R6, R6, RZ, P1 ;  /* 0x000000ff06067207 */ /* 0x000fc80000800000 */
[----:B------:R-:W-:Y:S02]  /*4610*/  ISETP.NE.U32.AND P4, PT, R6, RZ, PT ;  /* 0x000000ff0600720c */ /* 0x000fe40003f85070 */
[--C-:B---3--:R-:W-:Y:S01]  /*4620*/  SHF.R.U32.HI R116, RZ, 0x8, R117.reuse ;  /* 0x00000008ff747819 */ /* 0x108fe20000011675 */
[----:B------:R-:W-:Y:S01]  /*4630*/  LDGSTS.E [R123+0x18000], desc[UR16][R90.64], P2 ;  /* 0x180000005a7b7fae */ /* 0x000fe20009121850 */
[----:B------:R-:W-:Y:S02]  /*4640*/  SHF.R.U32.HI R117, RZ, 0x8, R117 ;  /* 0x00000008ff757819 */ /* 0x000fe40000011675 */
[----:B------:R-:W-:Y:S01]  /*4650*/  SGXT.U32 R116, R116, 0x1 ;  /* 0x000000017474781a */ /* 0x000fe20000000000 */
[----:B------:R-:W-:Y:S01]  /*4660*/  LDGSTS.E [R123+0x18008], desc[UR16][R94.64], P3 ;  /* 0x180080005e7b7fae */ /* 0x000fe20009921850 */
[----:B------:R-:W-:Y:S02]  /*4670*/  SGXT.U32 R117, R117, 0x1 ;  /* 0x000000017575781a */ /* 0x000fe40000000000 */
[----:B------:R-:W-:Y:S01]  /*4680*/  LOP3.LUT R116, R116, 0x20, RZ, 0xfc, !PT ;  /* 0x0000002074747812 */ /* 0x000fe200078efcff */
[----:B------:R-:W0:Y:S01]  /*4690*/  LDGDEPBAR ;  /* 0x00000000000079af */ /* 0x000e220000000000 */
[----:B------:R-:W-:-:S02]  /*46a0*/  LOP3.LUT R117, R117, 0x22, RZ, 0xfc, !PT ;  /* 0x0000002275757812 */ /* 0x000fc400078efcff */
[----:B------:R-:W-:-:S04]  /*46b0*/  ISETP.GE.AND P0, PT, R116, R124, PT ;  /* 0x0000007c7400720c */ /* 0x000fc80003f06270 */
[----:B------:R-:W-:Y:S02]  /*46c0*/  SEL R6, RZ, 0x4, P0 ;  /* 0x00000004ff067807 */ /* 0x000fe40000000000 */
[----:B------:R-:W-:Y:S02]  /*46d0*/  ISETP.GE.AND P0, PT, R117, R124, PT ;  /* 0x0000007c7500720c */ /* 0x000fe40003f06270 */
[----:B------:R-:W3:Y:S01]  /*46e0*/  LDL.64 R116, [R1+0x38] ;  /* 0x0000380001747983 */ /* 0x000ee20000100a00 */
[----:B------:R-:W-:Y:S02]  /*46f0*/  ISETP.NE.U32.AND P6, PT, R7, RZ, PT ;  /* 0x000000ff0700720c */ /* 0x000fe40003fc5070 */
[----:B------:R-:W-:Y:S01]  /*4700*/  SEL R7, R6, RZ, P1 ;  /* 0x000000ff06077207 */ /* 0x000fe20000800000 */
[----:B-1----:R-:W4:Y:S01]  /*4710*/  LDL.LU.64 R4, [R1+0x30] ;  /* 0x0000300001047983 */ /* 0x002f220000300a00 */
[----:B------:R-:W-:Y:S02]  /*4720*/  SEL R6, RZ, 0x4, P0 ;  /* 0x00000004ff067807 */ /* 0x000fe40000000000 */
[----:B------:R-:W-:Y:S01]  /*4730*/  ISETP.NE.U32.AND P0, PT, R7, RZ, PT ;  /* 0x000000ff0700720c */ /* 0x000fe20003f05070 */
[----:B------:R-:W4:Y:S01]  /*4740*/  LDL.LU.64 R90, [R1+0x228] ;  /* 0x00022800015a7983 */ /* 0x000f220000300a00 */
[----:B------:R-:W1:Y:S01]  /*4750*/  S2R R7, SR_TID.X ;  /* 0x0000000000077919 */ /* 0x000e620000002100 */
[----:B------:R-:W-:-:S02]  /*4760*/  SEL R6, R6, RZ, P1 ;  /* 0x000000ff06067207 */ /* 0x000fc40000800000 */
[----:B------:R-:W4:Y:S02]  /*4770*/  LDL.LU.64 R94, [R1+0xd0] ;  /* 0x0000d000015e7983 */ /* 0x000f240000300a00 */
[----:B------:R-:W-:Y:S02]  /*4780*/  ISETP.NE.U32.AND P3, PT, R6, RZ, PT ;  /* 0x000000ff0600720c */ /* 0x000fe40003f65070 */
[----:B-1----:R-:W-:-:S04]  /*4790*/  SHF.R.U32.HI R7, RZ, 0x8, R7 ;  /* 0x00000008ff077819 */ /* 0x002fc80000011607 */
[----:B------:R-:W-:-:S04]  /*47a0*/  SGXT.U32 R7, R7, 0x1 ;  /* 0x000000010707781a */ /* 0x000fc80000000000 */
[----:B------:R-:W-:-:S04]  /*47b0*/  LOP3.LUT R7, R7, 0x40, RZ, 0xfc, !PT ;  /* 0x0000004007077812 */ /* 0x000fc800078efcff */
[----:B------:R-:W-:-:S04]  /*47c0*/  ISETP.GE.AND P2, PT, R7, R124, PT ;  /* 0x0000007c0700720c */ /* 0x000fc80003f46270 */
[----:B------:R-:W-:Y:S02]  /*47d0*/  SEL R6, RZ, 0x4, P2 ;  /* 0x00000004ff067807 */ /* 0x000fe40001000000 */
[----:B------:R-:W-:Y:S01]  /*47e0*/  ISETP.GE.AND P2, PT, R125, R124, PT ;  /* 0x0000007c7d00720c */ /* 0x000fe20003f46270 */
[----:B------:R-:W-:-:S05]  /*47f0*/  VIADD R125, R2, UR7 ;  /* 0x00000007027d7c36 */ /* 0x000fca0008000000 */
[----:B------:R-:W-:Y:S04]  /*4800*/  LDGSTS.E [R125+0x60000], desc[UR16][R88.64], P5 ;  /* 0x60000000587d7fae */ /* 0x000fe8000a921850 */
[----:B------:R-:W-:Y:S04]  /*4810*/  LDGSTS.E [R125+0x60400], desc[UR16][R100.64], P5 ;  /* 0x60400000647d7fae */ /* 0x000fe8000a921850 */
[----:B------:R-:W-:Y:S04]  /*4820*/  LDGSTS.E [R125+0x60800], desc[UR16][R102.64], P5 ;  /* 0x60800000667d7fae */ /* 0x000fe8000a921850 */
[----:B------:R-:W4:Y:S04]  /*4830*/  LDL.LU.64 R88, [R1+0x220] ;  /* 0x0002200001587983 */ /* 0x000f280000300a00 */
[----:B------:R-:W4:Y:S04]  /*4840*/  LDL.LU.64 R100, [R1+0x218] ;  /* 0x0002180001647983 */ /* 0x000f280000300a00 */
[----:B------:R-:W4:Y:S04]  /*4850*/  LDL.LU.64 R102, [R1+0x210] ;  /* 0x0002100001667983 */ /* 0x000f280000300a00 */
[----:B------:R-:W-:Y:S04]  /*4860*/  LDGSTS.E [R125+0x60c00], desc[UR16][R114.64], P5 ;  /* 0x60c00000727d7fae */ /* 0x000fe8000a921850 */
[----:B------:R-:W-:Y:S04]  /*4870*/  LDGSTS.E [R125+0x61000], desc[UR16][R106.64], P5 ;  /* 0x610000006a7d7fae */ /* 0x000fe8000a921850 */
[----:B------:R-:W4:Y:S04]  /*4880*/  LDL.LU.64 R114, [R1+0xc8] ;  /* 0x0000c80001727983 */ /* 0x000f280000300a00 */
[----:B------:R-:W4:Y:S04]  /*4890*/  LDL.LU R106, [R1+0x208] ;  /* 0x00020800016a7983 */ /* 0x000f280000300800 */
[----:B--2---:R-:W-:Y:S04]  /*48a0*/  LDGSTS.E [R125+0x61400], desc[UR16][R12.64], P5 ;  /* 0x614000000c7d7fae */ /* 0x004fe8000a921850 */
[----:B------:R-:W2:Y:S04]  /*48b0*/  LDL.LU.64 R12, [R1+0x200] ;  /* 0x00020000010c7983 */ /* 0x000ea80000300a00 */
[----:B---3--:R-:W-:Y:S04]  /*48c0*/  LDGSTS.E [R125+0x61800], desc[UR16][R116.64], P5 ;  /* 0x61800000747d7fae */ /* 0x008fe8000a921850 */
[----:B------:R-:W3:Y:S01]  /*48d0*/  LDL.LU.64 R116, [R1+0x1f8] ;  /* 0x0001f80001747983 */ /* 0x000ee20000300a00 */
[----:B------:R-:W-:-:S02]  /*48e0*/  SEL R7, R6, RZ, P1 ;  /* 0x000000ff06077207 */ /* 0x000fc40000800000 */
[----:B------:R-:W-:Y:S02]  /*48f0*/  SEL R6, RZ, 0x4, P2 ;  /* 0x00000004ff067807 */ /* 0x000fe40001000000 */
[----:B------:R-:W-:Y:S02]  /*4900*/  ISETP.NE.U32.AND P2, PT, R7, RZ, PT ;  /* 0x000000ff0700720c */ /* 0x000fe40003f45070 */
[----:B------:R-:W-:-:S05]  /*4910*/  LOP3.LUT R7, R2, 0x40, RZ, 0x3c, !PT ;  /* 0x0000004002077812 */ /* 0x000fca00078e3cff */
[----:B------:R-:W-:Y:S01]  /*4920*/  VIADD R7, R7, UR7 ;  /* 0x0000000707077c36 */ /* 0x000fe20008000000 */
[----:B---3--:R-:W-:Y:S04]  /*4930*/  LDGSTS.E [R125+0x61c00], desc[UR16][R116.64], P5 ;  /* 0x61c00000747d7fae */ /* 0x008fe8000a921850 */
[----:B------:R-:W-:Y:S04]  /*4940*/  LDGSTS.E [R7+0x60200], desc[UR16][R22.64], P5 ;  /* 0x6020000016077fae */ /* 0x000fe8000a921850 */
[----:B------:R-:W-:Y:S04]  /*4950*/  LDGSTS.E [R7+0x60600], desc[UR16][R110.64], P5 ;  /* 0x606000006e077fae */ /* 0x000fe8000a921850 */
[----:B------:R1:W-:Y:S04]  /*4960*/  LDGSTS.E [R7+0x60a00], desc[UR16][R108.64], P5 ;  /* 0x60a000006c077fae */ /* 0x0003e8000a921850 */
[----:B------:R-:W3:Y:S04]  /*4970*/  LDL.LU R22, [R1+0x1f0] ;  /* 0x0001f00001167983 */ /* 0x000ee80000300800 */
[----:B------:R-:W2:Y:S04]  /*4980*/  LDL.LU.64 R110, [R1+0x1e8] ;  /* 0x0001e800016e7983 */ /* 0x000ea80000300a00 */
[----:B------:R-:W3:Y:S04]  /*4990*/  LDL.LU R108, [R1+0x1e0] ;  /* 0x0001e000016c7983 */ /* 0x000ee80000300800 */
[----:B------:R-:W-:Y:S04]  /*49a0*/  LDGSTS.E [R7+0x60e00], desc[UR16][R104.64], P5 ;  /* 0x60e0000068077fae */ /* 0x000fe8000a921850 */
[----:B------:R4:W-:Y:S04]  /*49b0*/  LDGSTS.E [R7+0x61200], desc[UR16][R96.64], P5 ;  /* 0x6120000060077fae */ /* 0x0009e8000a921850 */
[----:B------:R-:W-:Y:S04]  /*49c0*/  LDGSTS.E [R7+0x61600], desc[UR16][R112.64], P5 ;  /* 0x6160000070077fae */ /* 0x000fe8000a921850 */
[----:B------:R-:W2:Y:S04]  /*49d0*/  LDL.LU R104, [R1+0x1dc] ;  /* 0x0001dc0001687983 */ /* 0x000ea80000300800 */
[----:B------:R-:W2:Y:S04]  /*49e0*/  LDL.LU R96, [R1+0x1d8] ;  /* 0x0001d80001607983 */ /* 0x000ea80000300800 */
[----:B------:R-:W3:Y:S01]  /*49f0*/  LDL.LU.64 R112, [R1+0x1d0] ;  /* 0x0001d00001707983 */ /* 0x000ee20000300a00 */
[----:B-1----:R-:W1:Y:S03]  /*4a00*/  S2R R109, SR_TID.X ;  /* 0x00000000006d7919 */ /* 0x002e660000002100 */
[----:B----4-:R-:W-:Y:S01]  /*4a10*/  LDGSTS.E [R7+0x61a00], desc[UR16][R4.64], P5 ;  /* 0x61a0000004077fae */ /* 0x010fe2000a921850 */
[----:B------:R-:W-:-:S02]  /*4a20*/  P2R R93, PR, RZ, 0x40 ;  /* 0x00000040ff5d7803 */ /* 0x000fc40000000000 */
[----:B------:R-:W-:Y:S02]  /*4a30*/  SEL R6, R6, RZ, P1 ;  /* 0x000000ff06067207 */ /* 0x000fe40000800000 */
[----:B-1----:R-:W-:-:S04]  /*4a40*/  SHF.R.U32.HI R109, RZ, 0x8, R109 ;  /* 0x00000008ff6d7819 */ /* 0x002fc8000001166d */
[----:B------:R-:W-:-:S04]  /*4a50*/  SGXT.U32 R109, R109, 0x1 ;  /* 0x000000016d6d781a */ /* 0x000fc80000000000 */
[----:B------:R-:W-:-:S04]  /*4a60*/  LOP3.LUT R109, R109, 0x60, RZ, 0xfc, !PT ;  /* 0x000000606d6d7812 */ /* 0x000fc800078efcff */
[----:B------:R-:W-:-:S04]  /*4a70*/  ISETP.GE.AND P6, PT, R109, R124, PT ;  /* 0x0000007c6d00720c */ /* 0x000fc80003fc6270 */
[----:B------:R-:W-:Y:S02]  /*4a80*/  SEL R23, RZ, 0x4, P6 ;  /* 0x00000004ff177807 */ /* 0x000fe40003000000 */
[----:B------:R-:W-:Y:S01]  /*4a90*/  ISETP.NE.AND P6, PT, R93, RZ, PT ;  /* 0x000000ff5d00720c */ /* 0x000fe20003fc5270 */
[----:B------:R-:W1:Y:S01]  /*4aa0*/  S2R R109, SR_TID.X ;  /* 0x00000000006d7919 */ /* 0x000e620000002100 */
[----:B------:R-:W4:Y:S01]  /*4ab0*/  S2R R97, SR_TID.X ;  /* 0x0000000000617919 */ /* 0x000f220000002100 */
[----:B---3--:R-:W-:Y:S04]  /*4ac0*/  LDGSTS.E [R7+0x61e00], desc[UR16][R112.64], P5 ;  /* 0x61e0000070077fae */ /* 0x008fe8000a921850 */
[----:B------:R-:W0:Y:S01]  /*4ad0*/  LDGDEPBAR ;  /* 0x00000000000079af */ /* 0x000e220000000000 */
[----:B------:R-:W-:Y:S01]  /*4ae0*/  BAR.SYNC.DEFER_BLOCKING 0x0 ;  /* 0x0000000000007b1d */ /* 0x000fe20000010000 */
[----:B------:R-:W-:Y:S01]  /*4af0*/  ISETP.NE.U32.AND P5, PT, R6, RZ, PT ;  /* 0x000000ff0600720c */ /* 0x000fe20003fa5070 */
[----:B------:R-:W-:-:S04]  /*4b00*/  IMAD.SHL.U32 R6, R88, 0x80, RZ ;  /* 0x0000008058067824 */ /* 0x000fc800078e00ff */
[----:B------:R-:W-:-:S04]  /*4b10*/  IMAD.WIDE R94, R6, 0x4, R94 ;  /* 0x00000004065e7825 */ /* 0x000fc800078e025e */
[----:B------:R-:W-:Y:S01]  /*4b20*/  IMAD.WIDE R114, R6, 0x4, R114 ;  /* 0x0000000406727825 */ /* 0x000fe200078e0272 */
[----:B------:R-:W-:Y:S01]  /*4b30*/  @!PT LDS RZ, [RZ] ;  /* 0x00000000fffff984 */ /* 0x000fe20000000800 */
[----:B------:R-:W-:Y:S01]  /*4b40*/  @!PT LDS RZ, [RZ] ;  /* 0x00000000fffff984 */ /* 0x000fe20000000800 */
[----:B------:R-:W-:Y:S01]  /*4b50*/  @!PT LDS RZ, [RZ] ;  /* 0x00000000fffff984 */ /* 0x000fe20000000800 */
[----:B------:R3:W-:Y:S04]  /*4b60*/  LDGSTS.E [R9+0x20000], desc[UR16][R94.64], P6 ;  /* 0x200000005e097fae */ /* 0x0007e8000b121850 */
[----:B------:R-:W-:Y:S04]  /*4b70*/  LDGSTS.E [R9+0x20008], desc[UR16][R114.64], P4 ;  /* 0x2000800072097fae */ /* 0x000fe8000a121850 */
[----:B------:R-:W2:Y:S01]  /*4b80*/  LDL.LU.64 R114, [R1+0x1c8] ;  /* 0x0001c80001727983 */ /* 0x000ea20000300a00 */
[----:B-1----:R-:W-:-:S04]  /*4b90*/  SHF.R.U32.HI R109, RZ, 0x8, R109 ;  /* 0x00000008ff6d7819 */ /* 0x002fc8000001166d */
[----:B------:R-:W-:-:S04]  /*4ba0*/  SGXT.U32 R109, R109, 0x1 ;  /* 0x000000016d6d781a */ /* 0x000fc80000000000 */
[----:B------:R-:W-:-:S04]  /*4bb0*/  LOP3.LUT R109, R109, 0x62, RZ, 0xfc, !PT ;  /* 0x000000626d6d7812 */ /* 0x000fc800078efcff */
[----:B------:R-:W-:Y:S02]  /*4bc0*/  ISETP.GE.AND P6, PT, R109, R124, PT ;  /* 0x0000007c6d00720c */ /* 0x000fe40003fc6270 */
[--C-:B----4-:R-:W-:Y:S02]  /*4bd0*/  SHF.R.U32.HI R109, RZ, 0x8, R97.reuse ;  /* 0x00000008ff6d7819 */ /* 0x110fe40000011661 */
[----:B------:R-:W-:-:S04]  /*4be0*/  SHF.R.U32.HI R97, RZ, 0x8, R97 ;  /* 0x00000008ff617819 */ /* 0x000fc80000011661 */
[----:B------:R-:W-:-:S04]  /*4bf0*/  SGXT.U32 R97, R97, 0x1 ;  /* 0x000000016161781a */ /* 0x000fc80000000000 */
[----:B------:R-:W-:Y:S02]  /*4c00*/  LOP3.LUT R97, R97, 0x4, RZ, 0xfc, !PT ;  /* 0x0000000461617812 */ /* 0x000fe400078efcff */
[----:B---3--:R-:W-:Y:S02]  /*4c10*/  SEL R95, R23, RZ, P1 ;  /* 0x000000ff175f7207 */ /* 0x008fe40000800000 */
[----:B------:R-:W-:Y:S02]  /*4c20*/  SEL R23, RZ, 0x4, P6 ;  /* 0x00000004ff177807 */ /* 0x000fe40003000000 */
[----:B------:R-:W-:Y:S02]  /*4c30*/  ISETP.GE.AND P6, PT, R97, R124, PT ;  /* 0x0000007c6100720c */ /* 0x000fe40003fc6270 */
[----:B------:R-:W1:Y:S01]  /*4c40*/  S2R R97, SR_TID.X ;  /* 0x0000000000617919 */ /* 0x000e620000002100 */
[----:B------:R-:W-:Y:S01]  /*4c50*/  SGXT.U32 R109, R109, 0x1 ;  /* 0x000000016d6d781a */ /* 0x000fe20000000000 */
[----:B------:R-:W-:-:S03]  /*4c60*/  IMAD.WIDE R26, R6, 0x4, R26 ;  /* 0x00000004061a7825 */ /* 0x000fc600078e021a */
[----:B------:R-:W-:Y:S02]  /*4c70*/  LOP3.LUT R109, R109, 0x6, RZ, 0xfc, !PT ;  /* 0x000000066d6d7812 */ /* 0x000fe400078efcff */
[----:B------:R-:W-:Y:S01]  /*4c80*/  SEL R93, RZ, 0x4, P6 ;  /* 0x00000004ff5d7807 */ /* 0x000fe20003000000 */
[----:B------:R3:W-:Y:S01]  /*4c90*/  LDGSTS.E [R9+0x28000], desc[UR16][R26.64], P0 ;  /* 0x280000001a097fae */ /* 0x0007e20008121850 */
[----:B------:R-:W-:-:S04]  /*4ca0*/  ISETP.GE.AND P6, PT, R109, R124, PT ;  /* 0x0000007c6d00720c */ /* 0x000fc80003fc6270 */
[----:B------:R-:W-:Y:S02]  /*4cb0*/  SEL R109, RZ, 0x4, P6 ;  /* 0x00000004ff6d7807 */ /* 0x000fe40003000000 */
[----:B---3--:R-:W-:-:S04]  /*4cc0*/  SEL R26, R93, RZ, P1 ;  /* 0x000000ff5d1a7207 */ /* 0x008fc80000800000 */
[----:B------:R-:W-:Y:S02]  /*4cd0*/  ISETP.NE.U32.AND P0, PT, R26, RZ, PT ;  /* 0x000000ff1a00720c */ /* 0x000fe40003f05070 */
[----:B------:R-:W-:Y:S02]  /*4ce0*/  SEL R26, R109, RZ, P1 ;  /* 0x000000ff6d1a7207 */ /* 0x000fe40000800000 */
[----:B------:R-:W3:Y:S01]  /*4cf0*/  LDL.LU R109, [R1+0x1c4] ;  /* 0x0001c400016d7983 */ /* 0x000ee20000300800 */
[----:B-1----:R-:W-:-:S04]  /*4d00*/  SHF.R.U32.HI R94, RZ, 0x8, R97 ;  /* 0x00000008ff5e7819 */ /* 0x002fc80000011661 */
[----:B------:R-:W-:-:S04]  /*4d10*/  SGXT.U32 R94, R94, 0x1 ;  /* 0x000000015e5e781a */ /* 0x000fc80000000000 */
[----:B------:R-:W-:-:S04]  /*4d20*/  LOP3.LUT R94, R94, 0x24, RZ, 0xfc, !PT ;  /* 0x000000245e5e7812 */ /* 0x000fc800078efcff */
[----:B------:R-:W-:Y:S02]  /*4d30*/  ISETP.GE.AND P6, PT, R94, R124, PT ;  /* 0x0000007c5e00720c */ /* 0x000fe40003fc6270 */
[--C-:B------:R-:W-:Y:S02]  /*4d40*/  SHF.R.U32.HI R105, RZ, 0x8, R97.reuse ;  /* 0x00000008ff697819 */ /* 0x100fe40000011661 */
[----:B------:R-:W-:Y:S02]  /*4d50*/  SHF.R.U32.HI R94, RZ, 0x8, R97 ;  /* 0x00000008ff5e7819 */ /* 0x000fe40000011661 */
[----:B------:R-:W-:Y:S01]  /*4d60*/  SEL R97, RZ, 0x4, P6 ;  /* 0x00000004ff617807 */ /* 0x000fe20003000000 */
[----:B--2---:R-:W-:-:S05]  /*4d70*/  IMAD.WIDE R114, R6, 0x4, R114 ;  /* 0x0000000406727825 */ /* 0x004fca00078e0272 */
[----:B------:R1:W-:Y:S01]  /*4d80*/  LDGSTS.E [R9+0x28008], desc[UR16][R114.64], P3 ;  /* 0x2800800072097fae */ /* 0x0003e20009921850 */
[----:B------:R-:W-:Y:S02]  /*4d90*/  ISETP.NE.U32.AND P3, PT, R26, RZ, PT ;  /* 0x000000ff1a00720c */ /* 0x000fe40003f65070 */
[----:B------:R-:W-:Y:S02]  /*4da0*/  SEL R26, R97, RZ, P1 ;  /* 0x000000ff611a7207 */ /* 0x000fe40000800000 */
[----:B------:R-:W2:Y:S01]  /*4db0*/  LDL.LU R97, [R1+0x1c0] ;  /* 0x0001c00001617983 */ /* 0x000ea20000300800 */
[----:B------:R-:W-:-:S04]  /*4dc0*/  SEL R23, R23, RZ, P1 ;  /* 0x000000ff17177207 */ /* 0x000fc80000800000 */
[----:B------:R-:W-:Y:S02]  /*4dd0*/  ISETP.NE.U32.AND P4, PT, R23, RZ, PT ;  /* 0x000000ff1700720c */ /* 0x000fe40003f85070 */
[----:B------:R-:W4:Y:S01]  /*4de0*/  S2R R23, SR_TID.X ;  /* 0x0000000000177919 */ /* 0x000f220000002100 */
[----:B------:R-:W-:Y:S01]  /*4df0*/  SGXT.U32 R94, R94, 0x1 ;  /* 0x000000015e5e781a */ /* 0x000fe20000000000 */
[----:B------:R-:W3:Y:S03]  /*4e00*/  S2R R93, SR_TID.X ;  /* 0x00000000005d7919 */ /* 0x000ee60000002100 */
[----:B------:R-:W-:Y:S02]  /*4e10*/  LOP3.LUT R94, R94, 0x26, RZ, 0xfc, !PT ;  /* 0x000000265e5e7812 */ /* 0x000fe400078efcff */
[----:B------:R-:W-:Y:S02]  /*4e20*/  SGXT.U32 R105, R105, 0x1 ;  /* 0x000000016969781a */ /* 0x000fe40000000000 */
[----:B------:R-:W-:-:S02]  /*4e30*/  ISETP.GE.AND P6, PT, R94, R124, PT ;  /* 0x0000007c5e00720c */ /* 0x000fc40003fc6270 */
[----:B------:R-:W-:Y:S01]  /*4e40*/  LOP3.LUT R105, R105, 0x44, RZ, 0xfc, !PT ;  /* 0x0000004469697812 */ /* 0x000fe200078efcff */
[----:B-1----:R-:W1:Y:S01]  /*4e50*/  S2R R115, SR_TID.X ;  /* 0x0000000000737919 */ /* 0x002e620000002100 */
[----:B------:R-:W-:Y:S02]  /*4e60*/  SEL R94, RZ, 0x4, P6 ;  /* 0x00000004ff5e7807 */ /* 0x000fe40003000000 */
[----:B------:R-:W-:-:S04]  /*4e70*/  ISETP.GE.AND P6, PT, R105, R124, PT ;  /* 0x0000007c6900720c */ /* 0x000fc80003fc6270 */
[----:B------:R-:W-:Y:S02]  /*4e80*/  SEL R105, RZ, 0x4, P6 ;  /* 0x00000004ff697807 */ /* 0x000fe40003000000 */
[----:B----4-:R-:W-:-:S04]  /*4e90*/  SHF.R.U32.HI R107, RZ, 0x8, R23 ;  /* 0x00000008ff6b7819 */ /* 0x010fc80000011617 */
[----:B------:R-:W-:-:S04]  /*4ea0*/  SGXT.U32 R107, R107, 0x1 ;  /* 0x000000016b6b781a */ /* 0x000fc80000000000 */
[----:B------:R-:W-:Y:S01]  /*4eb0*/  LOP3.LUT R107, R107, 0x46, RZ, 0xfc, !PT ;  /* 0x000000466b6b7812 */ /* 0x000fe200078efcff */
[----:B---3--:R-:W-:-:S03]  /*4ec0*/  IMAD.WIDE R108, R6, 0x4, R108 ;  /* 0x00000004066c7825 */ /* 0x008fc600078e026c */
[----:B------:R-:W-:Y:S02]  /*4ed0*/  ISETP.GE.AND P6, PT, R107, R124, PT ;  /* 0x0000007c6b00720c */ /* 0x000fe40003fc6270 */
[--C-:B------:R-:W-:Y:S02]  /*4ee0*/  SHF.R.U32.HI R107, RZ, 0x8, R23.reuse ;  /* 0x00000008ff6b7819 */ /* 0x100fe40000011617 */
[----:B------:R-:W-:Y:S01]  /*4ef0*/  SHF.R.U32.HI R23, RZ, 0x8, R23 ;  /* 0x00000008ff177819 */ /* 0x000fe20000011617 */
[----:B------:R3:W-:Y:S03]  /*4f00*/  LDGSTS.E [R9+0x30000], desc[UR16][R108.64], P2 ;  /* 0x300000006c097fae */ /* 0x0007e60009121850 */
[----:B------:R-:W-:Y:S01]  /*4f10*/  SGXT.U32 R23, R23, 0x1 ;  /* 0x000000011717781a */ /* 0x000fe20000000000 */
[----:B---3--:R-:W3:Y:S03]  /*4f20*/  S2R R108, SR_TID.X ;  /* 0x00000000006c7919 */ /* 0x008ee60000002100 */
[----:B------:R-:W-:-:S02]  /*4f30*/  LOP3.LUT R23, R23, 0x64, RZ, 0xfc, !PT ;  /* 0x0000006417177812 */ /* 0x000fc400078efcff */
[----:B------:R-:W-:Y:S02]  /*4f40*/  SGXT.U32 R107, R107, 0x1 ;  /* 0x000000016b6b781a */ /* 0x000fe40000000000 */
[----:B------:R-:W-:Y:S02]  /*4f50*/  SHF.R.U32.HI R93, RZ, 0x8, R93 ;  /* 0x00000008ff5d7819 */ /* 0x000fe4000001165d */
[----:B------:R-:W-:Y:S02]  /*4f60*/  SEL R27, RZ, 0x4, P6 ;  /* 0x00000004ff1b7807 */ /* 0x000fe40003000000 */
[----:B------:R-:W-:Y:S02]  /*4f70*/  ISETP.GE.AND P6, PT, R23, R124, PT ;  /* 0x0000007c1700720c */ /* 0x000fe40003fc6270 */
[----:B------:R-:W-:Y:S02]  /*4f80*/  LOP3.LUT R107, R107, 0x66, RZ, 0xfc, !PT ;  /* 0x000000666b6b7812 */ /* 0x000fe400078efcff */
[----:B------:R-:W-:-:S02]  /*4f90*/  SGXT.U32 R93, R93, 0x1 ;  /* 0x000000015d5d781a */ /* 0x000fc40000000000 */
[----:B------:R-:W-:Y:S02]  /*4fa0*/  SEL R23, RZ, 0x4, P6 ;  /* 0x00000004ff177807 */ /* 0x000fe40003000000 */
[-C--:B------:R-:W-:Y:S02]  /*4fb0*/  ISETP.GE.AND P6, PT, R107, R124.reuse, PT ;  /* 0x0000007c6b00720c */ /* 0x080fe40003fc6270 */
[----:B------:R-:W-:Y:S02]  /*4fc0*/  LOP3.LUT R93, R93, 0x8, RZ, 0xfc, !PT ;  /* 0x000000085d5d7812 */ /* 0x000fe400078efcff */
[----:B------:R-:W-:Y:S02]  /*4fd0*/  SEL R107, RZ, 0x4, P6 ;  /* 0x00000004ff6b7807 */ /* 0x000fe40003000000 */
[----:B------:R-:W-:Y:S02]  /*4fe0*/  ISETP.GE.AND P6, PT, R93, R124, PT ;  /* 0x0000007c5d00720c */ /* 0x000fe40003fc6270 */
[----:B-1----:R-:W-:-:S02]  /*4ff0*/  SHF.R.U32.HI R93, RZ, 0x8, R115 ;  /* 0x00000008ff5d7819 */ /* 0x002fc40000011673 */
[----:B------:R-:W-:-:S04]  /*5000*/  SHF.R.U32.HI R115, RZ, 0x8, R115 ;  /* 0x00000008ff737819 */ /* 0x000fc80000011673 */
[----:B------:R-:W-:Y:S02]  /*5010*/  SGXT.U32 R115, R115, 0x1 ;  /* 0x000000017373781a */ /* 0x000fe40000000000 */
[----:B------:R-:W-:Y:S02]  /*5020*/  SGXT.U32 R93, R93, 0x1 ;  /* 0x000000015d5d781a */ /* 0x000fe40000000000 */
[----:B------:R-:W-:Y:S02]  /*5030*/  LOP3.LUT R115, R115, 0xa, RZ, 0xfc, !PT ;  /* 0x0000000a73737812 */ /* 0x000fe400078efcff */
[--C-:B---3--:R-:W-:Y:S02]  /*5040*/  SHF.R.U32.HI R109, RZ, 0x8, R108.reuse ;  /* 0x00000008ff6d7819 */ /* 0x108fe4000001166c */
[----:B------:R-:W-:Y:S02]  /*5050*/  SHF.R.U32.HI R108, RZ, 0x8, R108 ;  /* 0x00000008ff6c7819 */ /* 0x000fe4000001166c */
[----:B------:R-:W-:-:S02]  /*5060*/  SEL R114, RZ, 0x4, P6 ;  /* 0x00000004ff727807 */ /* 0x000fc40003000000 */
[-C--:B------:R-:W-:Y:S02]  /*5070*/  ISETP.GE.AND P6, PT, R115, R124.reuse, PT ;  /* 0x0000007c7300720c */ /* 0x080fe40003fc6270 */
[----:B------:R-:W-:Y:S02]  /*5080*/  LOP3.LUT R93, R93, 0x28, RZ, 0xfc, !PT ;  /* 0x000000285d5d7812 */ /* 0x000fe400078efcff */
[----:B------:R-:W-:Y:S02]  /*5090*/  SGXT.U32 R108, R108, 0x1 ;  /* 0x000000016c6c781a */ /* 0x000fe40000000000 */
[----:B------:R-:W-:Y:S02]  /*50a0*/  SEL R115, RZ, 0x4, P6 ;  /* 0x00000004ff737807 */ /* 0x000fe40003000000 */
[----:B------:R-:W-:Y:S02]  /*50b0*/  ISETP.GE.AND P6, PT, R93, R124, PT ;  /* 0x0000007c5d00720c */ /* 0x000fe40003fc6270 */
[----:B------:R-:W-:-:S02]  /*50c0*/  LOP3.LUT R108, R108, 0x2a, RZ, 0xfc, !PT ;  /* 0x0000002a6c6c7812 */ /* 0x000fc400078efcff */
[----:B------:R-:W-:Y:S02]  /*50d0*/  SGXT.U32 R109, R109, 0x1 ;  /* 0x000000016d6d781a */ /* 0x000fe40000000000 */
[----:B------:R-:W-:Y:S02]  /*50e0*/  SEL R93, RZ, 0x4, P6 ;  /* 0x00000004ff5d7807 */ /* 0x000fe40003000000 */
[-C--:B------:R-:W-:Y:S02]  /*50f0*/  ISETP.GE.AND P6, PT, R108, R124.reuse, PT ;  /* 0x0000007c6c00720c */ /* 0x080fe40003fc6270 */
[----:B------:R-:W-:Y:S02]  /*5100*/  LOP3.LUT R109, R109, 0x48, RZ, 0xfc, !PT ;  /* 0x000000486d6d7812 */ /* 0x000fe400078efcff */
[----:B------:R-:W-:Y:S02]  /*5110*/  SEL R108, RZ, 0x4, P6 ;  /* 0x00000004ff6c7807 */ /* 0x000fe40003000000 */
[----:B------:R-:W-:-:S04]  /*5120*/  ISETP.GE.AND P6, PT, R109, R124, PT ;  /* 0x0000007c6d00720c */ /* 0x000fc80003fc6270 */
[----:B------:R-:W-:Y:S02]  /*5130*/  SEL R109, RZ, 0x4, P6 ;  /* 0x00000004ff6d7807 */ /* 0x000fe40003000000 */
[----:B------:R-:W-:-:S04]  /*5140*/  ISETP.GE.AND P6, PT, R89, R124, PT ;  /* 0x0000007c5900720c */ /* 0x000fc80003fc6270 */
[----:B------:R-:W-:Y:S02]  /*5150*/  SEL R89, RZ, 0x4, P6 ;  /* 0x00000004ff597807 */ /* 0x000fe40003000000 */
[----:B------:R-:W-:Y:S02]  /*5160*/  ISETP.NE.U32.AND P2, PT, R26, RZ, PT ;  /* 0x000000ff1a00720c */ /* 0x000fe40003f45070 */
[----:B------:R-:W-:Y:S02]  /*5170*/  SEL R26, R94, RZ, P1 ;  /* 0x000000ff5e1a7207 */ /* 0x000fe40000800000 */
[----:B------:R-:W3:Y:S01]  /*5180*/  LDL.LU R94, [R1+0x1bc] ;  /* 0x0001bc00015e7983 */ /* 0x000ee20000300800 */
[----:B--2---:R-:W-:-:S05]  /*5190*/  IMAD.WIDE R96, R6, 0x4, R96 ;  /* 0x0000000406607825 */ /* 0x004fca00078e0260 */
[----:B------:R1:W-:Y:S02]  /*51a0*/  LDGSTS.E [R9+0x30008], desc[UR16][R96.64], P5 ;  /* 0x3000800060097fae */ /* 0x0003e4000a921850 */
[----:B-1----:R-:W1:Y:S02]  /*51b0*/  S2R R96, SR_TID.X ;  /* 0x0000000000607919 */ /* 0x002e640000002100 */
[--C-:B-1----:R-:W-:Y:S02]  /*51c0*/  SHF.R.U32.HI R97, RZ, 0x8, R96.reuse ;  /* 0x00000008ff617819 */ /* 0x102fe40000011660 */
[----:B------:R-:W-:-:S04]  /*51d0*/  SHF.R.U32.HI R96, RZ, 0x8, R96 ;  /* 0x00000008ff607819 */ /* 0x000fc80000011660 */
[----:B------:R-:W-:Y:S02]  /*51e0*/  SGXT.U32 R96, R96, 0x1 ;  /* 0x000000016060781a */ /* 0x000fe40000000000 */
[----:B------:R-:W-:Y:S02]  /*51f0*/  SGXT.U32 R97, R97, 0x1 ;  /* 0x000000016161781a */ /* 0x000fe40000000000 */
[----:B------:R-:W-:Y:S02]  /*5200*/  LOP3.LUT R96, R96, 0x68, RZ, 0xfc, !PT ;  /* 0x0000006860607812 */ /* 0x000fe400078efcff */
[----:B------:R-:W-:Y:S02]  /*5210*/  LOP3.LUT R97, R97, 0x6a, RZ, 0xfc, !PT ;  /* 0x0000006a61617812 */ /* 0x000fe400078efcff */
[----:B------:R-:W-:-:S04]  /*5220*/  ISETP.GE.AND P6, PT, R96, R124, PT ;  /* 0x0000007c6000720c */ /* 0x000fc80003fc6270 */
[----:B------:R-:W-:Y:S02]  /*5230*/  SEL R96, RZ, 0x4, P6 ;  /* 0x00000004ff607807 */ /* 0x000fe40003000000 */
[----:B------:R-:W-:-:S04]  /*5240*/  ISETP.GE.AND P6, PT, R97, R124, PT ;  /* 0x0000007c6100720c */ /* 0x000fc80003fc6270 */
[----:B------:R-:W-:Y:S02]  /*5250*/  SEL R97, RZ, 0x4, P6 ;  /* 0x00000004ff617807 */ /* 0x000fe40003000000 */
[----:B------:R-:W-:-:S04]  /*5260*/  ISETP.GE.AND P6, PT, R0, R124, PT ;  /* 0x0000007c0000720c */ /* 0x000fc80003fc6270 */
[----:B------:R-:W-:Y:S02]  /*5270*/  SEL R0, RZ, 0x4, P6 ;  /* 0x00000004ff007807 */ /* 0x000fe40003000000 */
[----:B------:R-:W-:Y:S02]  /*5280*/  ISETP.NE.U32.AND P6, PT, R95, RZ, PT ;  /* 0x000000ff5f00720c */ /* 0x000fe40003fc5070 */
[----:B------:R-:W3:Y:S01]  /*5290*/  LDL.LU R95, [R1+0x1b8] ;  /* 0x0001b800015f7983 */ /* 0x000ee20000300800 */
[----:B------:R-:W-:Y:S02]  /*52a0*/  ISETP.NE.U32.AND P5, PT, R26, RZ, PT ;  /* 0x000000ff1a00720c */ /* 0x000fe40003fa5070 */
[----:B------:R-:W-:Y:S01]  /*52b0*/  SEL R26, R105, RZ, P1 ;  /* 0x000000ff691a7207 */ /* 0x000fe20000800000 */
[----:B---3--:R-:W-:-:S07]  /*52c0*/  IMAD.WIDE R94, R6, 0x4, R94 ;  /* 0x00000004065e7825 */ /* 0x008fce00078e025e */
[----:B------:R-:W-:Y:S04]  /*52d0*/  LDGSTS.E [R9+0x38000], desc[UR16][R94.64], P6 ;  /* 0x380000005e097fae */ /* 0x000fe8000b121850 */
[----:B------:R-:W2:Y:S04]  /*52e0*/  LDL.LU.64 R94, [R1+0xb8] ;  /* 0x0000b800015e7983 */ /* 0x000ea80000300a00 */
[----:B------:R-:W3:Y:S02]  /*52f0*/  LDL.LU R105, [R1+0x1b4] ;  /* 0x0001b40001697983 */ /* 0x000ee40000300800 */
[----:B---3--:R-:W-:-:S05]  /*5300*/  IMAD.WIDE R104, R6, 0x4, R104 ;  /* 0x0000000406687825 */ /* 0x008fca00078e0268 */
[----:B------:R1:W-:Y:S04]  /*5310*/  LDGSTS.E [R9+0x38008], desc[UR16][R104.64], P4 ;  /* 0x3800800068097fae */ /* 0x0003e8000a121850 */
[----:B------:R-:W3:Y:S01]  /*5320*/  LDL.LU.64 R104, [R1+0xc0] ;  /* 0x0000c00001687983 */ /* 0x000ee20000300a00 */
[----:B-1----:R-:W-:-:S04]  /*5330*/  SEL R9, R27, RZ, P1 ;  /* 0x000000ff1b097207 */ /* 0x002fc80000800000 */
[----:B------:R-:W-:Y:S02]  /*5340*/  ISETP.NE.U32.AND P4, PT, R9, RZ, PT ;  /* 0x000000ff0900720c */ /* 0x000fe40003f85070 */
[----:B------:R-:W-:Y:S02]  /*5350*/  SEL R9, R23, RZ, P1 ;  /* 0x000000ff17097207 */ /* 0x000fe40000800000 */
[----:B------:R-:W4:Y:S01]  /*5360*/  LDL.LU R23, [R1+0x1b0] ;  /* 0x0001b00001177983 */ /* 0x000f220000300800 */
[----:B------:R-:W-:Y:S01]  /*5370*/  ISETP.NE.U32.AND P6, PT, R26, RZ, PT ;  /* 0x000000ff1a00720c */ /* 0x000fe20003fc5070 */
[----:B------:R-:W-:-:S04]  /*5380*/  IMAD.WIDE R110, R6, 0x4, R110 ;  /* 0x00000004066e7825 */ /* 0x000fc800078e026e */
[C---:B---3--:R-:W-:Y:S02]  /*5390*/  IMAD.WIDE R26, R6.reuse, 0x4, R104 ;  /* 0x00000004061a7825 */ /* 0x048fe400078e0268 */
[----:B------:R-:W3:Y:S04]  /*53a0*/  LDL.LU.64 R104, [R1+0xb0] ;  /* 0x0000b00001687983 */ /* 0x000ee80000300a00 */
[----:B------:R2:W-:Y:S01]  /*53b0*/  LDGSTS.E [R11+0x20000], desc[UR16][R26.64], P0 ;  /* 0x200000001a0b7fae */ /* 0x0005e20008121850 */
[----:B------:R-:W-:Y:S02]  /*53c0*/  ISETP.NE.U32.AND P0, PT, R9, RZ, PT ;  /* 0x000000ff0900720c */ /* 0x000fe40003f05070 */
[----:B------:R-:W-:Y:S01]  /*53d0*/  SEL R9, R107, RZ, P1 ;  /* 0x000000ff6b097207 */ /* 0x000fe20000800000 */
[----:B--2---:R-:W-:-:S02]  /*53e0*/  IMAD.WIDE R26, R6, 0x4, R94 ;  /* 0x00000004061a7825 */ /* 0x004fc400078e025e */
[----:B------:R-:W2:Y:S04]  /*53f0*/  LDL.LU.64 R94, [R1+0xa8] ;  /* 0x0000a800015e7983 */ /* 0x000ea80000300a00 */
[----:B------:R-:W2:Y:S04]  /*5400*/  LDL.LU R107, [R1+0x1ac] ;  /* 0x0001ac00016b7983 */ /* 0x000ea80000300800 */
[----:B------:R-:W-:Y:S01]  /*5410*/  LDGSTS.E [R11+0x20008], desc[UR16][R26.64], P3 ;  /* 0x200080001a0b7fae */ /* 0x000fe20009921850 */
[----:B------:R-:W-:Y:S02]  /*5420*/  ISETP.NE.U32.AND P3, PT, R9, RZ, PT ;  /* 0x000000ff0900720c */ /* 0x000fe40003f65070 */
[----:B------:R-:W-:Y:S01]  /*5430*/  SEL R9, R114, RZ, P1 ;  /* 0x000000ff72097207 */ /* 0x000fe20000800000 */
[----:B------:R-:W-:Y:S01]  /*5440*/  LDGSTS.E [R11+0x28000], desc[UR16][R110.64], P2 ;  /* 0x280000006e0b7fae */ /* 0x000fe20009121850 */
[----:B----4-:R-:W-:-:S02]  /*5450*/  IMAD.WIDE R22, R6, 0x4, R22 ;  /* 0x0000000406167825 */ /* 0x010fc400078e0216 */
[----:B------:R-:W-:Y:S02]  /*5460*/  ISETP.NE.U32.AND P2, PT, R9, RZ, PT ;  /* 0x000000ff0900720c */ /* 0x000fe40003f45070 */
[----:B------:R-:W-:Y:S01]  /*5470*/  SEL R9, R115, RZ, P1 ;  /* 0x000000ff73097207 */ /* 0x000fe20000800000 */
[----:B------:R-:W-:Y:S03]  /*5480*/  LDGSTS.E [R11+0x28008], desc[UR16][R22.64], P5 ;  /* 0x28008000160b7fae */ /* 0x000fe6000a921850 */
[----:B------:R-:W-:Y:S02]  /*5490*/  ISETP.NE.U32.AND P5, PT, R9, RZ, PT ;  /* 0x000000ff0900720c */ /* 0x000fe40003fa5070 */
[----:B------:R-:W-:Y:S02]  /*54a0*/  SEL R9, R93, RZ, P1 ;  /* 0x000000ff5d097207 */ /* 0x000fe40000800000 */
[----:B------:R-:W4:Y:S01]  /*54b0*/  LDL.LU R93, [R1+0x1a8] ;  /* 0x0001a800015d7983 */ /* 0x000f220000300800 */
[----:B------:R-:W-:-:S05]  /*54c0*/  IMAD.WIDE R12, R6, 0x4, R12 ;  /* 0x00000004060c7825 */ /* 0x000fca00078e020c */
[----:B------:R3:W-:Y:S01]  /*54d0*/  LDGSTS.E [R11+0x30000], desc[UR16][R12.64], P6 ;  /* 0x300000000c0b7fae */ /* 0x0007e2000b121850 */
[----:B------:R-:W-:Y:S02]  /*54e0*/  ISETP.NE.U32.AND P6, PT, R9, RZ, PT ;  /* 0x000000ff0900720c */ /* 0x000fe40003fc5070 */
[----:B------:R-:W-:Y:S01]  /*54f0*/  SEL R9, R108, RZ, P1 ;  /* 0x000000ff6c097207 */ /* 0x000fe20000800000 */
[----:B------:R-:W-:-:S04]  /*5500*/  IMAD.WIDE R102, R6, 0x4, R102 ;  /* 0x0000000406667825 */ /* 0x000fc800078e0266 */
[----:B------:R-:W-:-:S04]  /*5510*/  IMAD.WIDE R100, R6, 0x4, R100 ;  /* 0x0000000406647825 */ /* 0x000fc800078e0264 */
[----:B------:R-:W-:-:S04]  /*5520*/  IMAD.WIDE R90, R6, 0x4, R90 ;  /* 0x00000004065a7825 */ /* 0x000fc800078e025a */
[----:B---3--:R-:W-:-:S04]  /*5530*/  IMAD.WIDE R12, R6, 0x4, R104 ;  /* 0x00000004060c7825 */ /* 0x008fc800078e0268 */
[----:B--2---:R-:W-:-:S05]  /*5540*/  IMAD.WIDE R106, R6, 0x4, R106 ;  /* 0x00000004066a7825 */ /* 0x004fca00078e026a */
[----:B------:R-:W-:Y:S01]  /*5550*/  LDGSTS.E [R11+0x30008], desc[UR16][R106.64], P4 ;  /* 0x300080006a0b7fae */ /* 0x000fe2000a121850 */
[----:B------:R-:W-:Y:S02]  /*5560*/  ISETP.NE.U32.AND P4, PT, R9, RZ, PT ;  /* 0x000000ff0900720c */ /* 0x000fe40003f85070 */
[----:B------:R-:W-:Y:S01]  /*5570*/  SEL R9, R109, RZ, P1 ;  /* 0x000000ff6d097207 */ /* 0x000fe20000800000 */
[----:B------:R-:W-:Y:S03]  /*5580*/  LDGSTS.E [R11+0x38000], desc[UR16][R102.64], P0 ;  /* 0x38000000660b7fae */ /* 0x000fe60008121850 */
[----:B------:R-:W-:Y:S01]  /*5590*/  ISETP.NE.U32.AND P0, PT, R9, RZ, PT ;  /* 0x000000ff0900720c */ /* 0x000fe20003f05070 */
[----:B------:R-:W-:Y:S01]  /*55a0*/  LDGSTS.E [R11+0x38008], desc[UR16][R100.64], P3 ;  /* 0x38008000640b7fae */ /* 0x000fe20009921850 */
[----:B------:R-:W-:-:S03]  /*55b0*/  SEL R9, R89, RZ, P1 ;  /* 0x000000ff59097207 */ /* 0x000fc60000800000 */
[----:B------:R1:W-:Y:S01]  /*55c0*/  LDGSTS.E [R118+0x20000], desc[UR16][R12.64], P2 ;  /* 0x200000000c767fae */ /* 0x0003e20009121850 */
[----:B------:R-:W-:Y:S02]  /*55d0*/  ISETP.NE.U32.AND P3, PT, R9, RZ, PT ;  /* 0x000000ff0900720c */ /* 0x000fe40003f65070 */
[----:B------:R-:W-:Y:S01]  /*55e0*/  SEL R9, R96, RZ, P1 ;  /* 0x000000ff60097207 */ /* 0x000fe20000800000 */
[----:B------:R-:W2:Y:S03]  /*55f0*/  LDL.LU R89, [R1+0x1a4] ;  /* 0x0001a40001597983 */ /* 0x000ea60000300800 */
[----:B------:R-:W-:Y:S02]  /*5600*/  ISETP.NE.U32.AND P2, PT, R9, RZ, PT ;  /* 0x000000ff0900720c */ /* 0x000fe40003f45070 */
[----:B------:R-:W-:Y:S01]  /*5610*/  SEL R9, R97, RZ, P1 ;  /* 0x000000ff61097207 */ /* 0x000fe20000800000 */
[----:B-1----:R-:W-:-:S05]  /*5620*/  IMAD.WIDE R12, R6, 0x4, R94 ;  /* 0x00000004060c7825 */ /* 0x002fca00078e025e */
[----:B------:R-:W-:Y:S01]  /*5630*/  LDGSTS.E [R118+0x20008], desc[UR16][R12.64], P5 ;  /* 0x200080000c767fae */ /* 0x000fe2000a921850 */
[----:B------:R-:W-:Y:S02]  /*5640*/  ISETP.NE.U32.AND P5, PT, R9, RZ, PT ;  /* 0x000000ff0900720c */ /* 0x000fe40003fa5070 */
[----:B------:R-:W-:Y:S02]  /*5650*/  SEL R9, R0, RZ, P1 ;  /* 0x000000ff00097207 */ /* 0x000fe40000800000 */
[----:B------:R-:W3:Y:S04]  /*5660*/  LDL.LU R0, [R1+0x1a0] ;  /* 0x0001a00001007983 */ /* 0x000ee80000300800 */
[----:B------:R-:W2:Y:S01]  /*5670*/  LDL.LU.64 R104, [R1+0xa0] ;  /* 0x0000a00001687983 */ /* 0x000ea20000300a00 */
[----:B------:R-:W1:Y:S01]  /*5680*/  S2R R95, SR_TID.X ;  /* 0x00000000005f7919 */ /* 0x000e620000002100 */
[----:B----4-:R-:W-:-:S05]  /*5690*/  IMAD.WIDE R92, R6, 0x4, R92 ;  /* 0x00000004065c7825 */ /* 0x010fca00078e025c */
[----:B------:R4:W-:Y:S04]  /*56a0*/  LDGSTS.E [R118+0x28000], desc[UR16][R92.64], P6 ;  /* 0x280000005c767fae */ /* 0x0009e8000b121850 */
[----:B------:R-:W-:Y:S01]  /*56b0*/  LDGSTS.E [R118+0x28008], desc[UR16][R90.64], P4 ;  /* 0x280080005a767fae */ /* 0x000fe2000a121850 */
[----:B-1----:R-:W-:-:S04]  /*56c0*/  SHF.R.U32.HI R95, RZ, 0x8, R95 ;  /* 0x00000008ff5f7819 */ /* 0x002fc8000001165f */
[----:B------:R-:W-:-:S04]  /*56d0*/  SGXT.U32 R95, R95, 0x1 ;  /* 0x000000015f5f781a */ /* 0x000fc80000000000 */
[----:B------:R-:W-:-:S04]  /*56e0*/  LOP3.LUT R95, R95, 0xe, RZ, 0xfc, !PT ;  /* 0x0000000e5f5f7812 */ /* 0x000fc800078efcff */
[----:B------:R-:W-:Y:S02]  /*56f0*/  ISETP.GE.AND P4, PT, R95, R124, PT ;  /* 0x0000007c5f00720c */ /* 0x000fe40003f86270 */
[----:B------:R-:W3:Y:S04]  /*5700*/  LDL.LU.64 R94, [R1+0x28] ;  /* 0x00002800015e7983 */ /* 0x000ee80000300a00 */
[----:B------:R-:W3:Y:S01]  /*5710*/  LDL.LU.64 R102, [R1+0x20] ;  /* 0x0000200001667983 */ /* 0x000ee20000300a00 */
[----:B------:R-:W1:Y:S01]  /*5720*/  S2R R96, SR_TID.X ;  /* 0x0000000000607919 */ /* 0x000e620000002100 */
[----:B------:R-:W4:Y:S01]  /*5730*/  S2R R107, SR_TID.X ;  /* 0x00000000006b7919 */ /* 0x000f220000002100 */
[----:B------:R-:W-:Y:S01]  /*5740*/  IMAD.WIDE R86, R6, 0x4, R86 ;  /* 0x0000000406567825 */ /* 0x000fe200078e0256 */
[----:B------:R-:W-:-:S02]  /*5750*/  ISETP.NE.U32.AND P6, PT, R9, RZ, PT ;  /* 0x000000ff0900720c */ /* 0x000fc40003fc5070 */
[----:B------:R-:W-:Y:S02]  /*5760*/  SEL R9, RZ, 0x4, P4 ;  /* 0x00000004ff097807 */ /* 0x000fe40002000000 */
[----:B------:R-:W-:Y:S02]  /*5770*/  LDGSTS.E [R118+0x30000], desc[UR16][R86.64], P0 ;  /* 0x3000000056767fae */ /* 0x000fe40008121850 */
[----:B------:R-:W-:Y:S02]  /*5780*/  SEL R9, R9, RZ, P1 ;  /* 0x000000ff09097207 */ /* 0x000fe40000800000 */
[----:B-1----:R-:W-:-:S04]  /*5790*/  SHF.R.U32.HI R97, RZ, 0x8, R96 ;  /* 0x00000008ff617819 */ /* 0x002fc80000011660 */
[----:B------:R-:W-:-:S04]  /*57a0*/  SGXT.U32 R97, R97, 0x1 ;  /* 0x000000016161781a */ /* 0x000fc80000000000 */
[----:B------:R-:W-:-:S04]  /*57b0*/  LOP3.LUT R97, R97, 0x2c, RZ, 0xfc, !PT ;  /* 0x0000002c61617812 */ /* 0x000fc800078efcff */
[----:B------:R-:W-:Y:S01]  /*57c0*/  ISETP.GE.AND P0, PT, R97, R124, PT ;  /* 0x0000007c6100720c */ /* 0x000fe20003f06270 */
[C---:B--2---:R-:W-:Y:S02]  /*57d0*/  IMAD.WIDE R22, R6.reuse, 0x4, R104 ;  /* 0x0000000406167825 */ /* 0x044fe400078e0268 */
[----:B------:R-:W2:Y:S01]  /*57e0*/  LDL.LU.64 R104, [R1+0x18] ;  /* 0x0000180001687983 */ /* 0x000ea20000300a00 */
[----:B----4-:R-:W-:Y:S02]  /*57f0*/  SHF.R.U32.HI R93, RZ, 0x8, R96 ;  /* 0x00000008ff5d7819 */ /* 0x010fe40000011660 */
[----:B------:R-:W-:Y:S01]  /*5800*/  SEL R12, RZ, 0x4, P0 ;  /* 0x00000004ff0c7807 */ /* 0x000fe20000000000 */
[----:B------:R-:W-:Y:S01]  /*5810*/  IMAD.WIDE R84, R6, 0x4, R84 ;  /* 0x0000000406547825 */ /* 0x000fe200078e0254 */
[----:B------:R-:W-:-:S03]  /*5820*/  SGXT.U32 R93, R93, 0x1 ;  /* 0x000000015d5d781a */ /* 0x000fc60000000000 */
[----:B------:R-:W-:Y:S01]  /*5830*/  IMAD.WIDE R80, R6, 0x4, R80 ;  /* 0x0000000406507825 */ /* 0x000fe200078e0250 */
[----:B------:R-:W-:Y:S01]  /*5840*/  ISETP.NE.U32.AND P0, PT, R9, RZ, PT ;  /* 0x000000ff0900720c */ /* 0x000fe20003f05070 */
[----:B------:R-:W-:Y:S01]  /*5850*/  LDGSTS.E [R118+0x30008], desc[UR16][R84.64], P3 ;  /* 0x3000800054767fae */ /* 0x000fe20009921850 */
[----:B------:R-:W-:Y:S02]  /*5860*/  SHF.R.U32.HI R114, RZ, 0x8, R107 ;  /* 0x00000008ff727819 */ /* 0x000fe4000001166b */
[----:B------:R-:W-:Y:S01]  /*5870*/  SEL R9, R12, RZ, P1 ;  /* 0x000000ff0c097207 */ /* 0x000fe20000800000 */
[----:B------:R1:W-:Y:S01]  /*5880*/  LDGSTS.E [R118+0x38000], desc[UR16][R80.64], P2 ;  /* 0x3800000050767fae */ /* 0x0003e20009121850 */
[----:B------:R-:W-:Y:S02]  /*5890*/  LOP3.LUT R93, R93, 0x2e, RZ, 0xfc, !PT ;  /* 0x0000002e5d5d7812 */ /* 0x000fe400078efcff */
[----:B------:R-:W-:Y:S01]  /*58a0*/  SGXT.U32 R114, R114, 0x1 ;  /* 0x000000017272781a */ /* 0x000fe20000000000 */
[----:B------:R-:W-:Y:S01]  /*58b0*/  IMAD.WIDE R82, R6, 0x4, R82 ;  /* 0x0000000406527825 */ /* 0x000fe200078e0252 */
[----:B------:R-:W-:Y:S01]  /*58c0*/  ISETP.GE.AND P4, PT, R93, R124, PT ;  /* 0x0000007c5d00720c */ /* 0x000fe20003f86270 */
[----:B------:R-:W4:Y:S01]  /*58d0*/  S2R R110, SR_TID.X ;  /* 0x00000000006e7919 */ /* 0x000f220000002100 */
[----:B------:R-:W-:-:S02]  /*58e0*/  SHF.R.U32.HI R115, RZ, 0x8, R107 ;  /* 0x00000008ff737819 */ /* 0x000fc4000001166b */
[----:B------:R-:W-:Y:S01]  /*58f0*/  LOP3.LUT R114, R114, 0x4c, RZ, 0xfc, !PT ;  /* 0x0000004c72727812 */ /* 0x000fe200078efcff */
[----:B------:R-:W-:Y:S01]  /*5900*/  IMAD.WIDE R70, R6, 0x4, R70 ;  /* 0x0000000406467825 */ /* 0x000fe200078e0246 */
[----:B------:R-:W-:Y:S01]  /*5910*/  SEL R11, RZ, 0x4, P4 ;  /* 0x00000004ff0b7807 */ /* 0x000fe20002000000 */
[----:B-1----:R-:W1:Y:S01]  /*5920*/  S2R R80, SR_TID.X ;  /* 0x0000000000507919 */ /* 0x002e620000002100 */
[----:B------:R-:W-:Y:S02]  /*5930*/  SGXT.U32 R115, R115, 0x1 ;  /* 0x000000017373781a */ /* 0x000fe40000000000 */
[----:B------:R-:W-:Y:S01]  /*5940*/  ISETP.GE.AND P4, PT, R114, R124, PT ;  /* 0x0000007c7200720c */ /* 0x000fe20003f86270 */
[C---:B------:R-:W-:Y:S01]  /*5950*/  IMAD.WIDE R74, R6.reuse, 0x4, R74 ;  /* 0x00000004064a7825 */ /* 0x040fe200078e024a */
[----:B------:R-:W-:Y:S01]  /*5960*/  SEL R11, R11, RZ, P1 ;  /* 0x000000ff0b0b7207 */ /* 0x000fe20000800000 */
[----:B------:R1:W-:Y:S01]  /*5970*/  LDGSTS.E [R118+0x38008], desc[UR16][R82.64], P5 ;  /* 0x3800800052767fae */ /* 0x0003e2000a921850 */
[----:B------:R-:W-:Y:S01]  /*5980*/  ISETP.NE.U32.AND P3, PT, R9, RZ, PT ;  /* 0x000000ff0900720c */ /* 0x000fe20003f65070 */
[----:B------:R-:W-:-:S02]  /*5990*/  IMAD.WIDE R78, R6, 0x4, R78 ;  /* 0x00000004064e7825 */ /* 0x000fc400078e024e */
[----:B------:R-:W2:Y:S02]  /*59a0*/  LDL.LU.64 R86, [R1+0x10] ;  /* 0x0000100001567983 */ /* 0x000ea40000300a00 */
[----:B---3--:R-:W-:Y:S01]  /*59b0*/  IMAD.WIDE R12, R6, 0x4, R94 ;  /* 0x00000004060c7825 */ /* 0x008fe200078e025e */
[----:B------:R-:W-:Y:S01]  /*59c0*/  LOP3.LUT R115, R115, 0x4e, RZ, 0xfc, !PT ;  /* 0x0000004e73737812 */ /* 0x000fe200078efcff */
[----:B------:R-:W3:Y:S01]  /*59d0*/  S2R R95, SR_TID.X ;  /* 0x00000000005f7919 */ /* 0x000ee20000002100 */
[----:B------:R-:W-:Y:S02]  /*59e0*/  SEL R9, RZ, 0x4, P4 ;  /* 0x00000004ff097807 */ /* 0x000fe40002000000 */
[----:B------:R-:W-:Y:S01]  /*59f0*/  ISETP.NE.U32.AND P2, PT, R11, RZ, PT ;  /* 0x000000ff0b00720c */ /* 0x000fe20003f45070 */
[----:B------:R-:W-:Y:S01]  /*5a00*/  LDGSTS.E [R119+0x20000], desc[UR16][R22.64], P6 ;  /* 0x2000000016777fae */ /* 0x000fe2000b121850 */
[----:B------:R-:W-:Y:S02]  /*5a10*/  ISETP.GE.AND P4, PT, R115, R124, PT ;  /* 0x0000007c7300720c */ /* 0x000fe40003f86270 */
[----:B------:R-:W-:Y:S01]  /*5a20*/  SEL R11, R9, RZ, P1 ;  /* 0x000000ff090b7207 */ /* 0x000fe20000800000 */
[----:B------:R-:W-:Y:S01]  /*5a30*/  LDGSTS.E [R119+0x20008], desc[UR16][R12.64], P0 ;  /* 0x200080000c777fae */ /* 0x000fe20008121850 */
[----:B------:R-:W-:-:S02]  /*5a40*/  SEL R9, RZ, 0x4, P4 ;  /* 0x00000004ff097807 */ /* 0x000fc40002000000 */
[----:B------:R-:W-:Y:S01]  /*5a50*/  ISETP.NE.U32.AND P4, PT, R11, RZ, PT ;  /* 0x000000ff0b00720c */ /* 0x000fe20003f85070 */
[----:B------:R-:W-:Y:S04]  /*5a60*/  LDGSTS.E [R119+0x28000], desc[UR16][R70.64], P3 ;  /* 0x2800000046777fae */ /* 0x000fe80009921850 */
[----:B------:R-:W-:Y:S01]  /*5a70*/  LDGSTS.E [R119+0x28008], desc[UR16][R74.64], P2 ;  /* 0x280080004a777fae */ /* 0x000fe20009121850 */
[----:B-1----:R-:W-:-:S07]  /*5a80*/  SHF.R.U32.HI R118, RZ, 0x8, R80 ;  /* 0x00000008ff767819 */ /* 0x002fce0000011650 */
[----:B------:R1:W-:Y:S01]  /*5a90*/  LDGSTS.E [R119+0x30000], desc[UR16][R78.64], P4 ;  /* 0x300000004e777fae */ /* 0x0003e2000a121850 */
[----:B---3--:R-:W-:-:S04]  /*5aa0*/  SHF.R.U32.HI R94, RZ, 0x8, R95 ;  /* 0x00000008ff5e7819 */ /* 0x008fc8000001165f */
[----:B------:R-:W-:Y:S01]  /*5ab0*/  SGXT.U32 R94, R94, 0x1 ;  /* 0x000000015e5e781a */ /* 0x000fe20000000000 */
[----:B-1----:R-:W1:Y:S03]  /*5ac0*/  S2R R79, SR_TID.X ;  /* 0x00000000004f7919 */ /* 0x002e660000002100 */
[----:B------:R-:W-:Y:S02]  /*5ad0*/  LOP3.LUT R94, R94, 0x6e, RZ, 0xfc, !PT ;  /* 0x0000006e5e5e7812 */ /* 0x000fe400078efcff */
[----:B------:R-:W-:Y:S02]  /*5ae0*/  SGXT.U32 R118, R118, 0x1 ;  /* 0x000000017676781a */ /* 0x000fe40000000000 */
[----:B------:R-:W-:Y:S02]  /*5af0*/  ISETP.GE.AND P5, PT, R94, R124, PT ;  /* 0x0000007c5e00720c */ /* 0x000fe40003fa6270 */
[----:B------:R-:W-:-:S02]  /*5b00*/  SHF.R.U32.HI R94, RZ, 0x8, R95 ;  /* 0x00000008ff5e7819 */ /* 0x000fc4000001165f */
[----:B------:R-:W-:Y:S02]  /*5b10*/  SHF.R.U32.HI R95, RZ, 0x8, R95 ;  /* 0x00000008ff5f7819 */ /* 0x000fe4000001165f */
[----:B------:R-:W-:Y:S02]  /*5b20*/  LOP3.LUT R118, R118, 0x6c, RZ, 0xfc, !PT ;  /* 0x0000006c76767812 */ /* 0x000fe400078efcff */
[----:B------:R-:W-:Y:S02]  /*5b30*/  SGXT.U32 R94, R94, 0x1 ;  /* 0x000000015e5e781a */ /* 0x000fe40000000000 */
[----:B------:R-:W-:Y:S02]  /*5b40*/  SGXT.U32 R95, R95, 0x1 ;  /* 0x000000015f5f781a */ /* 0x000fe40000000000 */
[----:B------:R-:W-:Y:S02]  /*5b50*/  ISETP.GE.AND P6, PT, R118, R124, PT ;  /* 0x0000007c7600720c */ /* 0x000fe40003fc6270 */
[----:B------:R-:W-:-:S02]  /*5b60*/  LOP3.LUT R94, R94, 0x10, RZ, 0xfc, !PT ;  /* 0x000000105e5e7812 */ /* 0x000fc400078efcff */
[----:B------:R-:W-:Y:S02]  /*5b70*/  LOP3.LUT R95, R95, 0x12, RZ, 0xfc, !PT ;  /* 0x000000125f5f7812 */ /* 0x000fe400078efcff */
[----:B------:R-:W-:Y:S02]  /*5b80*/  SEL R9, R9, RZ, P1 ;  /* 0x000000ff09097207 */ /* 0x000fe40000800000 */
[----:B------:R-:W-:Y:S02]  /*5b90*/  SEL R11, RZ, 0x4, P6 ;  /* 0x00000004ff0b7807 */ /* 0x000fe40003000000 */
[-C--:B------:R-:W-:Y:S02]  /*5ba0*/  ISETP.GE.AND P6, PT, R94, R124.reuse, PT ;  /* 0x0000007c5e00720c */ /* 0x080fe40003fc6270 */
[----:B------:R-:W-:Y:S02]  /*5bb0*/  SEL R12, RZ, 0x4, P5 ;  /* 0x00000004ff0c7807 */ /* 0x000fe40002800000 */
[----:B------:R-:W-:-:S02]  /*5bc0*/  ISETP.GE.AND P5, PT, R95, R124, PT ;  /* 0x0000007c5f00720c */ /* 0x000fc40003fa6270 */
[----:B----4-:R-:W-:Y:S02]  /*5bd0*/  SHF.R.U32.HI R95, RZ, 0x8, R110 ;  /* 0x00000008ff5f7819 */ /* 0x010fe4000001166e */
[----:B------:R-:W-:Y:S02]  /*5be0*/  ISETP.NE.U32.AND P0, PT, R9, RZ, PT ;  /* 0x000000ff0900720c */ /* 0x000fe40003f05070 */
[----:B------:R-:W-:Y:S02]  /*5bf0*/  SEL R11, R11, RZ, P1 ;  /* 0x000000ff0b0b7207 */ /* 0x000fe40000800000 */
[----:B------:R-:W-:Y:S02]  /*5c00*/  SEL R9, RZ, 0x4, P6 ;  /* 0x00000004ff097807 */ /* 0x000fe40003000000 */
[----:B------:R-:W-:Y:S02]  /*5c10*/  SGXT.U32 R95, R95, 0x1 ;  /* 0x000000015f5f781a */ /* 0x000fe40000000000 */
[----:B------:R-:W-:-:S02]  /*5c20*/  ISETP.NE.U32.AND P3, PT, R11, RZ, PT ;  /* 0x000000ff0b00720c */ /* 0x000fc40003f65070 */
[----:B------:R-:W-:Y:S02]  /*5c30*/  SEL R9, R9, RZ, P1 ;  /* 0x000000ff09097207 */ /* 0x000fe40000800000 */
[----:B------:R-:W-:Y:S02]  /*5c40*/  SEL R11, RZ, 0x4, P5 ;  /* 0x00000004ff0b7807 */ /* 0x000fe40002800000 */
[----:B------:R-:W-:Y:S02]  /*5c50*/  SHF.R.U32.HI R100, RZ, 0x8, R110 ;  /* 0x00000008ff647819 */ /* 0x000fe4000001166e */
[----:B------:R-:W-:Y:S02]  /*5c60*/  LOP3.LUT R95, R95, 0x30, RZ, 0xfc, !PT ;  /* 0x000000305f5f7812 */ /* 0x000fe400078efcff */
[----:B-1----:R-:W-:Y:S02]  /*5c70*/  SHF.R.U32.HI R108, RZ, 0x8, R79 ;  /* 0x00000008ff6c7819 */ /* 0x002fe4000001164f */
[----:B------:R-:W-:-:S02]  /*5c80*/  ISETP.NE.U32.AND P5, PT, R9, RZ, PT ;  /* 0x000000ff0900720c */ /* 0x000fc40003fa5070 */
[----:B------:R-:W-:Y:S02]  /*5c90*/  SEL R9, R11, RZ, P1 ;  /* 0x000000ff0b097207 */ /* 0x000fe40000800000 */
[----:B------:R-:W-:Y:S01]  /*5ca0*/  SGXT.U32 R100, R100, 0x1 ;  /* 0x000000016464781a */ /* 0x000fe20000000000 */
[----:B------:R-:W-:Y:S01]  /*5cb0*/  IMAD.WIDE R72, R6, 0x4, R72 ;  /* 0x0000000406487825 */ /* 0x000fe200078e0248 */
[----:B------:R-:W-:Y:S02]  /*5cc0*/  ISETP.GE.AND P2, PT, R95, R124, PT ;  /* 0x0000007c5f00720c */ /* 0x000fe40003f46270 */
[----:B------:R-:W-:Y:S02]  /*5cd0*/  SGXT.U32 R108, R108, 0x1 ;  /* 0x000000016c6c781a */ /* 0x000fe40000000000 */
[----:B------:R-:W-:Y:S01]  /*5ce0*/  SHF.R.U32.HI R109, RZ, 0x8, R79 ;  /* 0x00000008ff6d7819 */ /* 0x000fe2000001164f */
[----:B------:R-:W-:Y:S01]  /*5cf0*/  LDGSTS.E [R119+0x30008], desc[UR16][R72.64], P0 ;  /* 0x3000800048777fae */ /* 0x000fe20008121850 */
[----:B------:R-:W-:-:S02]  /*5d00*/  LOP3.LUT R100, R100, 0x32, RZ, 0xfc, !PT ;  /* 0x0000003264647812 */ /* 0x000fc400078efcff */
[----:B------:R-:W-:Y:S02]  /*5d10*/  ISETP.NE.U32.AND P4, PT, R9, RZ, PT ;  /* 0x000000ff0900720c */ /* 0x000fe40003f85070 */
[----:B------:R-:W-:Y:S02]  /*5d20*/  SEL R9, RZ, 0x4, P2 ;  /* 0x00000004ff097807 */ /* 0x000fe40001000000 */
[----:B------:R-:W-:Y:S02]  /*5d30*/  LOP3.LUT R108, R108, 0x50, RZ, 0xfc, !PT ;  /* 0x000000506c6c7812 */ /* 0x000fe400078efcff */
[----:B------:R-:W-:Y:S01]  /*5d40*/  SGXT.U32 R109, R109, 0x1 ;  /* 0x000000016d6d781a */ /* 0x000fe20000000000 */
[----:B------:R-:W-:Y:S01]  /*5d50*/  IMAD.WIDE R66, R6, 0x4, R66 ;  /* 0x0000000406427825 */ /* 0x000fe200078e0242 */
[----:B------:R-:W-:Y:S02]  /*5d60*/  ISETP.GE.AND P0, PT, R100, R124, PT ;  /* 0x0000007c6400720c */ /* 0x000fe40003f06270 */
[----:B------:R-:W-:-:S02]  /*5d70*/  SEL R9, R9, RZ, P1 ;  /* 0x000000ff09097207 */ /* 0x000fc40000800000 */
[----:B------:R-:W-:Y:S01]  /*5d80*/  ISETP.GE.AND P2, PT, R108, R124, PT ;  /* 0x0000007c6c00720c */ /* 0x000fe20003f46270 */
[----:B------:R-:W-:Y:S01]  /*5d90*/  LDGSTS.E [R119+0x38000], desc[UR16][R66.64], P3 ;  /* 0x3800000042777fae */ /* 0x000fe20009921850 */
[----:B------:R-:W-:Y:S02]  /*5da0*/  LOP3.LUT R109, R109, 0x52, RZ, 0xfc, !PT ;  /* 0x000000526d6d7812 */ /* 0x000fe400078efcff */
[----:B------:R-:W-:Y:S02]  /*5db0*/  SEL R11, RZ, 0x4, P0 ;  /* 0x00000004ff0b7807 */ /* 0x000fe40000000000 */
[----:B------:R-:W-:Y:S02]  /*5dc0*/  ISETP.NE.U32.AND P0, PT, R9, RZ, PT ;  /* 0x000000ff0900720c */ /* 0x000fe40003f05070 */
[----:B------:R-:W-:Y:S02]  /*5dd0*/  SEL R12, R12, RZ, P1 ;  /* 0x000000ff0c0c7207 */ /* 0x000fe40000800000 */
[----:B------:R-:W-:-:S02]  /*5de0*/  SEL R9, RZ, 0x4, P2 ;  /* 0x00000004ff097807 */ /* 0x000fc40001000000 */
[----:B------:R-:W-:Y:S02]  /*5df0*/  ISETP.GE.AND P3, PT, R109, R124, PT ;  /* 0x0000007c6d00720c */ /* 0x000fe40003f66270 */
[----:B------:R-:W-:Y:S02]  /*5e00*/  ISETP.NE.U32.AND P6, PT, R12, RZ, PT ;  /* 0x000000ff0c00720c */ /* 0x000fe40003fc5070 */
[----:B------:R-:W-:Y:S02]  /*5e10*/  SEL R9, R9, RZ, P1 ;  /* 0x000000ff09097207 */ /* 0x000fe40000800000 */
[----:B------:R-:W-:Y:S02]  /*5e20*/  SEL R12, RZ, 0x4, P3 ;  /* 0x00000004ff0c7807 */ /* 0x000fe40001800000 */
[----:B------:R-:W-:Y:S02]  /*5e30*/  ISETP.NE.U32.AND P3, PT, R9, RZ, PT ;  /* 0x000000ff0900720c */ /* 0x000fe40003f65070 */
[----:B------:R-:W-:Y:S01]  /*5e40*/  SEL R9, R12, RZ, P1 ;  /* 0x000000ff0c097207 */ /* 0x000fe20000800000 */
[----:B--2---:R-:W-:-:S02]  /*5e50*/  IMAD.WIDE R12, R6, 0x4, R104 ;  /* 0x00000004060c7825 */ /* 0x004fc400078e0268 */
[----:B------:R-:W2:Y:S01]  /*5e60*/  LDL.LU.64 R104, [R1+0x8] ;  /* 0x0000080001687983 */ /* 0x000ea20000300a00 */
[----:B------:R-:W1:Y:S01]  /*5e70*/  S2R R71, SR_TID.X ;  /* 0x0000000000477919 */ /* 0x000e620000002100 */
[----:B------:R-:W3:Y:S01]  /*5e80*/  S2R R94, SR_TID.X ;  /* 0x00000000005e7919 */ /* 0x000ee20000002100 */
[----:B------:R-:W-:Y:S01]  /*5e90*/  IMAD.WIDE R68, R6, 0x4, R68 ;  /* 0x0000000406447825 */ /* 0x000fe200078e0244 */
[----:B------:R-:W-:-:S04]  /*5ea0*/  SEL R11, R11, RZ, P1 ;  /* 0x000000ff0b0b7207 */ /* 0x000fc80000800000 */
[----:B------:R-:W-:Y:S01]  /*5eb0*/  LDGSTS.E [R119+0x38008], desc[UR16][R68.64], P6 ;  /* 0x3800800044777fae */ /* 0x000fe2000b121850 */
[----:B------:R-:W-:Y:S01]  /*5ec0*/  IMAD.WIDE R22, R6, 0x4, R102 ;  /* 0x0000000406167825 */ /* 0x000fe200078e0266 */
[----:B------:R-:W-:-:S04]  /*5ed0*/  ISETP.NE.U32.AND P2, PT, R11, RZ, PT ;  /* 0x000000ff0b00720c */ /* 0x000fc80003f45070 */
[----:B------:R-:W-:Y:S01]  /*5ee0*/  LDGSTS.E [R120+0x20000], desc[UR16][R22.64], P5 ;  /* 0x2000000016787fae */ /* 0x000fe2000a921850 */
[----:B-1----:R-:W-:-:S03]  /*5ef0*/  SHF.R.U32.HI R83, RZ, 0x8, R71 ;  /* 0x00000008ff537819 */ /* 0x002fc60000011647 */
[----:B------:R-:W-:Y:S01]  /*5f00*/  LDGSTS.E [R120+0x20008], desc[UR16][R12.64], P4 ;  /* 0x200080000c787fae */ /* 0x000fe2000a121850 */
[----:B------:R-:W-:Y:S02]  /*5f10*/  SHF.R.U32.HI R82, RZ, 0x8, R71 ;  /* 0x00000008ff527819 */ /* 0x000fe40000011647 */
[----:B------:R-:W-:Y:S02]  /*5f20*/  SGXT.U32 R83, R83, 0x1 ;  /* 0x000000015353781a */ /* 0x000fe40000000000 */
[----:B------:R-:W-:Y:S02]  /*5f30*/  SGXT.U32 R82, R82, 0x1 ;  /* 0x000000015252781a */ /* 0x000fe40000000000 */
[----:B------:R-:W-:Y:S02]  /*5f40*/  LOP3.LUT R83, R83, 0x70, RZ, 0xfc, !PT ;  /* 0x0000007053537812 */ /* 0x000fe400078efcff */
[----:B---3--:R-:W-:Y:S02]  /*5f50*/  SHF.R.U32.HI R94, RZ, 0x8, R94 ;  /* 0x00000008ff5e7819 */ /* 0x008fe4000001165e */
[----:B------:R-:W-:-:S02]  /*5f60*/  ISETP.GE.AND P6, PT, R83, R124, PT ;  /* 0x0000007c5300720c */ /* 0x000fc40003fc6270 */
[----:B------:R-:W-:Y:S02]  /*5f70*/  LOP3.LUT R82, R82, 0x72, RZ, 0xfc, !PT ;  /* 0x0000007252527812 */ /* 0x000fe400078efcff */
[----:B------:R-:W-:Y:S02]  /*5f80*/  SGXT.U32 R94, R94, 0x1 ;  /* 0x000000015e5e781a */ /* 0x000fe40000000000 */
[----:B------:R-:W-:Y:S02]  /*5f90*/  SEL R11, RZ, 0x4, P6 ;  /* 0x00000004ff0b7807 */ /* 0x000fe40003000000 */
[----:B------:R-:W-:Y:S02]  /*5fa0*/  ISETP.GE.AND P6, PT, R82, R124, PT ;  /* 0x0000007c5200720c */ /* 0x000fe40003fc6270 */
[----:B------:R-:W-:Y:S02]  /*5fb0*/  LOP3.LUT R94, R94, 0x14, RZ, 0xfc, !PT ;  /* 0x000000145e5e7812 */ /* 0x000fe400078efcff */
[----:B------:R-:W-:-:S02]  /*5fc0*/  ISETP.NE.U32.AND P5, PT, R9, RZ, PT ;  /* 0x000000ff0900720c */ /* 0x000fc40003fa5070 */
[----:B------:R-:W-:Y:S02]  /*5fd0*/  SEL R9, RZ, 0x4, P6 ;  /* 0x00000004ff097807 */ /* 0x000fe40003000000 */
[----:B------:R-:W-:Y:S02]  /*5fe0*/  ISETP.GE.AND P6, PT, R94, R124, PT ;  /* 0x0000007c5e00720c */ /* 0x000fe40003fc6270 */
[----:B------:R-:W1:Y:S01]  /*5ff0*/  S2R R94, SR_TID.X ;  /* 0x00000000005e7919 */ /* 0x000e620000002100 */
[----:B------:R-:W-:Y:S01]  /*6000*/  SEL R11, R11, RZ, P1 ;  /* 0x000000ff0b0b7207 */ /* 0x000fe20000800000 */
[----:B------:R-:W-:-:S03]  /*6010*/  IMAD.WIDE R64, R6, 0x4, R64 ;  /* 0x0000000406407825 */ /* 0x000fc600078e0240 */
[----:B------:R-:W-:Y:S02]  /*6020*/  ISETP.NE.U32.AND P4, PT, R11, RZ, PT ;  /* 0x000000ff0b00720c */ /* 0x000fe40003f85070 */
[----:B------:R-:W-:Y:S01]  /*6030*/  SEL R11, R9, RZ, P1 ;  /* 0x000000ff090b7207 */ /* 0x000fe20000800000 */
[----:B------:R-:W-:Y:S01]  /*6040*/  LDGSTS.E [R120+0x28000], desc[UR16][R64.64], P0 ;  /* 0x2800000040787fae */ /* 0x000fe20008121850 */
[----:B------:R-:W-:Y:S02]  /*6050*/  SEL R9, RZ, 0x4, P6 ;  /* 0x00000004ff097807 */ /* 0x000fe40003000000 */
[--C-:B------:R-:W-:Y:S02]  /*6060*/  SHF.R.U32.HI R101, RZ, 0x8, R110.reuse ;  /* 0x00000008ff657819 */ /* 0x100fe4000001166e */
[----:B------:R-:W-:Y:S01]  /*6070*/  SHF.R.U32.HI R102, RZ, 0x8, R110 ;  /* 0x00000008ff667819 */ /* 0x000fe2000001166e */
[----:B------:R-:W-:Y:S01]  /*6080*/  IMAD.WIDE R60, R6, 0x4, R60 ;  /* 0x00000004063c7825 */ /* 0x000fe200078e023c */
[----:B------:R-:W-:-:S02]  /*6090*/  ISETP.NE.U32.AND P0, PT, R11, RZ, PT ;  /* 0x000000ff0b00720c */ /* 0x000fc40003f05070 */
[----:B-1----:R-:W-:Y:S01]  /*60a0*/  SHF.R.U32.HI R94, RZ, 0x8, R94 ;  /* 0x00000008ff5e7819 */ /* 0x002fe2000001165e */
[----:B------:R-:W-:Y:S01]  /*60b0*/  IMAD.WIDE R62, R6, 0x4, R62 ;  /* 0x00000004063e7825 */ /* 0x000fe200078e023e */
[----:B------:R-:W-:Y:S01]  /*60c0*/  SGXT.U32 R101, R101, 0x1 ;  /* 0x000000016565781a */ /* 0x000fe20000000000 */
[----:B------:R-:W-:Y:S01]  /*60d0*/  LDGSTS.E [R120+0x28008], desc[UR16][R60.64], P2 ;  /* 0x280080003c787fae */ /* 0x000fe20009121850 */
[----:B------:R-:W-:Y:S02]  /*60e0*/  SGXT.U32 R94, R94, 0x1 ;  /* 0x000000015e5e781a */ /* 0x000fe40000000000 */
[----:B------:R-:W-:Y:S01]  /*60f0*/  SGXT.U32 R102, R102, 0x1 ;  /* 0x000000016666781a */ /* 0x000fe20000000000 */
[----:B------:R-:W-:Y:S01]  /*6100*/  IMAD.WIDE R54, R6, 0x4, R54 ;  /* 0x0000000406367825 */ /* 0x000fe200078e0236 */
[----:B------:R-:W-:Y:S01]  /*6110*/  LOP3.LUT R94, R94, 0x16, RZ, 0xfc, !PT ;  /* 0x000000165e5e7812 */ /* 0x000fe200078efcff */
[----:B------:R-:W-:Y:S03]  /*6120*/  LDGSTS.E [R120+0x30000], desc[UR16][R62.64], P3 ;  /* 0x300000003e787fae */ /* 0x000fe60009921850 */
[----:B------:R-:W-:Y:S01]  /*6130*/  ISETP.GE.AND P6, PT, R94, R124, PT ;  /* 0x0000007c5e00720c */ /* 0x000fe20003fc6270 */
[----:B------:R-:W-:Y:S01]  /*6140*/  IMAD.WIDE R56, R6, 0x4, R56 ;  /* 0x0000000406387825 */ /* 0x000fe200078e0238 */
[----:B------:R-:W1:Y:S01]  /*6150*/  S2R R94, SR_TID.X ;  /* 0x00000000005e7919 */ /* 0x000e620000002100 */
[----:B------:R-:W-:-:S02]  /*6160*/  LOP3.LUT R101, R101, 0x34, RZ, 0xfc, !PT ;  /* 0x0000003465657812 */ /* 0x000fc400078efcff */
[----:B------:R-:W-:Y:S01]  /*6170*/  SEL R9, R9, RZ, P1 ;  /* 0x000000ff09097207 */ /* 0x000fe20000800000 */
[----:B------:R-:W-:Y:S01]  /*6180*/  IMAD.WIDE R58, R6, 0x4, R58 ;  /* 0x00000004063a7825 */ /* 0x000fe200078e023a */
[----:B------:R-:W-:Y:S01]  /*6190*/  SHF.R.U32.HI R92, RZ, 0x8, R79 ;  /* 0x00000008ff5c7819 */ /* 0x000fe2000001164f */
[----:B------:R-:W-:Y:S01]  /*61a0*/  LDGSTS.E [R120+0x30008], desc[UR16][R54.64], P5 ;  /* 0x3000800036787fae */ /* 0x000fe2000a921850 */
[----:B------:R-:W-:Y:S02]  /*61b0*/  LOP3.LUT R102, R102, 0x36, RZ, 0xfc, !PT ;  /* 0x0000003666667812 */ /* 0x000fe400078efcff */
[----:B------:R-:W-:Y:S01]  /*61c0*/  ISETP.GE.AND P3, PT, R101, R124, PT ;  /* 0x0000007c6500720c */ /* 0x000fe20003f66270 */
[----:B------:R-:W-:Y:S01]  /*61d0*/  LDGSTS.E [R120+0x38000], desc[UR16][R56.64], P4 ;  /* 0x3800000038787fae */ /* 0x000fe2000a121850 */
[----:B------:R-:W-:Y:S02]  /*61e0*/  ISETP.NE.U32.AND P2, PT, R9, RZ, PT ;  /* 0x000000ff0900720c */ /* 0x000fe40003f45070 */
[----:B------:R-:W-:Y:S01]  /*61f0*/  SGXT.U32 R92, R92, 0x1 ;  /* 0x000000015c5c781a */ /* 0x000fe20000000000 */
[----:B------:R3:W-:Y:S01]  /*6200*/  LDGSTS.E [R120+0x38008], desc[UR16][R58.64], P0 ;  /* 0x380080003a787fae */ /* 0x0007e20008121850 */
[----:B------:R-:W-:-:S02]  /*6210*/  SEL R9, RZ, 0x4, P6 ;  /* 0x00000004ff097807 */ /* 0x000fc40003000000 */
[----:B------:R-:W-:Y:S02]  /*6220*/  SHF.R.U32.HI R91, RZ, 0x8, R79 ;  /* 0x00000008ff5b7819 */ /* 0x000fe4000001164f */
[----:B------:R-:W-:Y:S02]  /*6230*/  ISETP.GE.AND P6, PT, R102, R124, PT ;  /* 0x0000007c6600720c */ /* 0x000fe40003fc6270 */
[----:B------:R-:W-:Y:S02]  /*6240*/  SEL R11, RZ, 0x4, P3 ;  /* 0x00000004ff0b7807 */ /* 0x000fe40001800000 */
[----:B------:R-:W-:Y:S02]  /*6250*/  LOP3.LUT R92, R92, 0x54, RZ, 0xfc, !PT ;  /* 0x000000545c5c7812 */ /* 0x000fe400078efcff */
[----:B------:R-:W-:Y:S02]  /*6260*/  SEL R9, R9, RZ, P1 ;  /* 0x000000ff09097207 */ /* 0x000fe40000800000 */
[----:B------:R-:W-:-:S02]  /*6270*/  SGXT.U32 R91, R91, 0x1 ;  /* 0x000000015b5b781a */ /* 0x000fc40000000000 */
[----:B---3--:R-:W-:Y:S02]  /*6280*/  SHF.R.U32.HI R120, RZ, 0x8, R71 ;  /* 0x00000008ff787819 */ /* 0x008fe40000011647 */
[----:B------:R-:W-:Y:S02]  /*6290*/  SEL R12, RZ, 0x4, P6 ;  /* 0x00000004ff0c7807 */ /* 0x000fe40003000000 */
[----:B------:R-:W-:Y:S02]  /*62a0*/  SEL R11, R11, RZ, P1 ;  /* 0x000000ff0b0b7207 */ /* 0x000fe40000800000 */
[----:B------:R-:W-:Y:S02]  /*62b0*/  ISETP.GE.AND P3, PT, R92, R124, PT ;  /* 0x0000007c5c00720c */ /* 0x000fe40003f66270 */
[----:B------:R-:W-:Y:S02]  /*62c0*/  ISETP.NE.U32.AND P5, PT, R9, RZ, PT ;  /* 0x000000ff0900720c */ /* 0x000fe40003fa5070 */
[----:B------:R-:W-:-:S02]  /*62d0*/  LOP3.LUT R91, R91, 0x56, RZ, 0xfc, !PT ;  /* 0x000000565b5b7812 */ /* 0x000fc400078efcff */
[----:B------:R-:W-:Y:S02]  /*62e0*/  SGXT.U32 R120, R120, 0x1 ;  /* 0x000000017878781a */ /* 0x000fe40000000000 */
[----:B------:R-:W-:Y:S01]  /*62f0*/  SEL R9, R12, RZ, P1 ;  /* 0x000000ff0c097207 */ /* 0x000fe20000800000 */
[----:B------:R-:W-:Y:S01]  /*6300*/  IMAD.WIDE R12, R6, 0x4, R86 ;  /* 0x00000004060c7825 */ /* 0x000fe200078e0256 */
[----:B------:R-:W-:Y:S02]  /*6310*/  SHF.R.U32.HI R119, RZ, 0x8, R71 ;  /* 0x00000008ff777819 */ /* 0x000fe40000011647 */
[----:B------:R-:W-:Y:S02]  /*6320*/  ISETP.NE.U32.AND P6, PT, R11, RZ, PT ;  /* 0x000000ff0b00720c */ /* 0x000fe40003fc5070 */
[----:B------:R-:W-:Y:S01]  /*6330*/  SEL R11, RZ, 0x4, P3 ;  /* 0x00000004ff0b7807 */ /* 0x000fe20001800000 */
[----:B------:R2:W-:Y:S01]  /*6340*/  LDGSTS.E [R121+0x20000], desc[UR16][R12.64], P2 ;  /* 0x200000000c797fae */ /* 0x0005e20009121850 */
[----:B------:R-:W-:-:S02]  /*6350*/  ISETP.GE.AND P4, PT, R91, R124, PT ;  /* 0x0000007c5b00720c */ /* 0x000fc40003f86270 */
[----:B------:R-:W-:Y:S02]  /*6360*/  LOP3.LUT R120, R120, 0x74, RZ, 0xfc, !PT ;  /* 0x0000007478787812 */ /* 0x000fe400078efcff */
[----:B------:R-:W-:Y:S02]  /*6370*/  SGXT.U32 R119, R119, 0x1 ;  /* 0x000000017777781a */ /* 0x000fe40000000000 */
[----:B------:R-:W-:Y:S02]  /*6380*/  ISETP.NE.U32.AND P3, PT, R9, RZ, PT ;  /* 0x000000ff0900720c */ /* 0x000fe40003f65070 */
[----:B------:R-:W-:Y:S02]  /*6390*/  SEL R11, R11, RZ, P1 ;  /* 0x000000ff0b0b7207 */ /* 0x000fe40000800000 */
[----:B------:R-:W-:Y:S02]  /*63a0*/  SHF.R.U32.HI R87, RZ, 0x8, R71 ;  /* 0x00000008ff577819 */ /* 0x000fe40000011647 */
[----:B------:R-:W-:-:S02]  /*63b0*/  SEL R9, RZ, 0x4, P4 ;  /* 0x00000004ff097807 */ /* 0x000fc40002000000 */
[----:B------:R-:W-:Y:S02]  /*63c0*/  ISETP.GE.AND P2, PT, R120, R124, PT ;  /* 0x0000007c7800720c */ /* 0x000fe40003f46270 */
[----:B------:R-:W-:Y:S02]  /*63d0*/  LOP3.LUT R119, R119, 0x76, RZ, 0xfc, !PT ;  /* 0x0000007677777812 */ /* 0x000fe400078efcff */
[----:B------:R-:W-:Y:S02]  /*63e0*/  ISETP.NE.U32.AND P0, PT, R11, RZ, PT ;  /* 0x000000ff0b00720c */ /* 0x000fe40003f05070 */
[----:B------:R-:W-:Y:S02]  /*63f0*/  SGXT.U32 R87, R87, 0x1 ;  /* 0x000000015757781a */ /* 0x000fe40000000000 */
[----:B-1----:R-:W-:Y:S02]  /*6400*/  SHF.R.U32.HI R111, RZ, 0x8, R94 ;  /* 0x00000008ff6f7819 */ /* 0x002fe4000001165e */
[----:B------:R-:W-:-:S02]  /*6410*/  SEL R9, R9, RZ, P1 ;  /* 0x000000ff09097207 */ /* 0x000fc40000800000 */
[----:B------:R-:W-:Y:S02]  /*6420*/  SEL R11, RZ, 0x4, P2 ;  /* 0x00000004ff0b7807 */ /* 0x000fe40001000000 */
[----:B------:R-:W-:Y:S02]  /*6430*/  ISETP.GE.AND P4, PT, R119, R124, PT ;  /* 0x0000007c7700720c */ /* 0x000fe40003f86270 */
[----:B------:R-:W-:Y:S02]  /*6440*/  LOP3.LUT R87, R87, 0x18, RZ, 0xfc, !PT ;  /* 0x0000001857577812 */ /* 0x000fe400078efcff */
[----:B------:R-:W-:Y:S01]  /*6450*/  SGXT.U32 R111, R111, 0x1 ;  /* 0x000000016f6f781a */ /* 0x000fe20000000000 */
[----:B------:R-:W-:Y:S01]  /*6460*/  IMAD.WIDE R52, R6, 0x4, R52 ;  /* 0x0000000406347825 */ /* 0x000fe200078e0234 */
[----:B------:R-:W-:Y:S02]  /*6470*/  ISETP.NE.U32.AND P2, PT, R9, RZ, PT ;  /* 0x000000ff0900720c */ /* 0x000fe40003f45070 */
[----:B------:R-:W-:-:S02]  /*6480*/  SEL R11, R11, RZ, P1 ;  /* 0x000000ff0b0b7207 */ /* 0x000fc40000800000 */
[----:B------:R-:W-:Y:S02]  /*6490*/  SHF.R.U32.HI R103, RZ, 0x8, R110 ;  /* 0x00000008ff677819 */ /* 0x000fe4000001166e */
[----:B------:R-:W-:Y:S02]  /*64a0*/  SEL R9, RZ, 0x4, P4 ;  /* 0x00000004ff097807 */ /* 0x000fe40002000000 */
[----:B------:R-:W-:Y:S02]  /*64b0*/  LOP3.LUT R111, R111, 0x1a, RZ, 0xfc, !PT ;  /* 0x0000001a6f6f7812 */ /* 0x000fe400078efcff */
[----:B------:R-:W-:Y:S02]  /*64c0*/  ISETP.GE.AND P4, PT, R87, R124, PT ;  /* 0x0000007c5700720c */ /* 0x000fe40003f86270 */
[----:B------:R-:W-:Y:S01]  /*64d0*/  SGXT.U32 R103, R103, 0x1 ;  /* 0x000000016767781a */ /* 0x000fe20000000000 */
[----:B------:R-:W-:-:S03]  /*64e0*/  IMAD.WIDE R50, R6, 0x4, R50 ;  /* 0x0000000406327825 */ /* 0x000fc600078e0232 */
[----:B------:R-:W-:Y:S01]  /*64f0*/  LOP3.LUT R103, R103, 0x38, RZ, 0xfc, !PT ;  /* 0x0000003867677812 */ /* 0x000fe200078efcff */
[----:B------:R-:W-:Y:S01]  /*6500*/  IMAD.WIDE R42, R6, 0x4, R42 ;  /* 0x00000004062a7825 */ /* 0x000fe200078e022a */
[----:B------:R-:W-:-:S03]  /*6510*/  SHF.R.U32.HI R85, RZ, 0x8, R79 ;  /* 0x00000008ff557819 */ /* 0x000fc6000001164f */
[----:B------:R-:W-:Y:S01]  /*6520*/  IMAD.WIDE R48, R6, 0x4, R48 ;  /* 0x0000000406307825 */ /* 0x000fe200078e0230 */
[----:B------:R-:W-:-:S03]  /*6530*/  SGXT.U32 R85, R85, 0x1 ;  /* 0x000000015555781a */ /* 0x000fc60000000000 */
[----:B------:R-:W-:Y:S01]  /*6540*/  IMAD.WIDE R44, R6, 0x4, R44 ;  /* 0x00000004062c7825 */ /* 0x000fe200078e022c */
[----:B------:R-:W-:-:S03]  /*6550*/  SHF.R.U32.HI R84, RZ, 0x8, R79 ;  /* 0x00000008ff547819 */ /* 0x000fc6000001164f */
[----:B------:R-:W-:Y:S01]  /*6560*/  IMAD.WIDE R46, R6, 0x4, R46 ;  /* 0x00000004062e7825 */ /* 0x000fe200078e022e */
[----:B------:R-:W-:Y:S02]  /*6570*/  LOP3.LUT R85, R85, 0x58, RZ, 0xfc, !PT ;  /* 0x0000005855557812 */ /* 0x000fe400078efcff */
[----:B------:R-:W-:-:S04]  /*6580*/  SGXT.U32 R84, R84, 0x1 ;  /* 0x000000015454781a */ /* 0x000fc80000000000 */
[----:B------:R-:W-:Y:S02]  /*6590*/  LOP3.LUT R84, R84, 0x5a, RZ, 0xfc, !PT ;  /* 0x0000005a54547812 */ /* 0x000fe400078efcff */
[--C-:B------:R-:W-:Y:S02]  /*65a0*/  SHF.R.U32.HI R86, RZ, 0x8, R94.reuse ;  /* 0x00000008ff567819 */ /* 0x100fe4000001165e */
[----:B------:R-:W-:Y:S02]  /*65b0*/  SHF.R.U32.HI R90, RZ, 0x8, R94 ;  /* 0x00000008ff5a7819 */ /* 0x000fe4000001165e */
[----:B------:R-:W-:Y:S01]  /*65c0*/  SGXT.U32 R86, R86, 0x1 ;  /* 0x000000015656781a */ /* 0x000fe20000000000 */
[----:B------:R-:W-:Y:S01]  /*65d0*/  IMAD.WIDE R40, R6, 0x4, R40 ;  /* 0x0000000406287825 */ /* 0x000fe200078e0228 */
[----:B------:R-:W-:Y:S02]  /*65e0*/  SGXT.U32 R90, R90, 0x1 ;  /* 0x000000015a5a781a */ /* 0x000fe40000000000 */
[----:B------:R-:W-:-:S02]  /*65f0*/  LOP3.LUT R86, R86, 0x1c, RZ, 0xfc, !PT ;  /* 0x0000001c56567812 */ /* 0x000fc400078efcff */
[----:B------:R-:W-:Y:S01]  /*6600*/  LOP3.LUT R90, R90, 0x1e, RZ, 0xfc, !PT ;  /* 0x0000001e5a5a7812 */ /* 0x000fe200078efcff */
[----:B--2---:R-:W-:Y:S02]  /*6610*/  IMAD.WIDE R12, R6, 0x4, R104 ;  /* 0x00000004060c7825 */ /* 0x004fe400078e0268 */
[----:B------:R-:W1:Y:S03]  /*6620*/  S2R R105, SR_TID.X ;  /* 0x0000000000697919 */ /* 0x000e660000002100 */
[----:B------:R-:W-:Y:S01]  /*6630*/  LDGSTS.E [R121+0x20008], desc[UR16][R12.64], P5 ;  /* 0x200080000c797fae */ /* 0x000fe2000a921850 */
[----:B------:R-:W-:Y:S02]  /*6640*/  ISETP.NE.U32.AND P5, PT, R11, RZ, PT ;  /* 0x000000ff0b00720c */ /* 0x000fe40003fa5070 */
[----:B------:R-:W-:Y:S01]  /*6650*/  SEL R11, R9, RZ, P1 ;  /* 0x000000ff090b7207 */ /* 0x000fe20000800000 */
[----:B------:R-:W-:Y:S01]  /*6660*/  LDGSTS.E [R121+0x28000], desc[UR16][R52.64], P6 ;  /* 0x2800000034797fae */ /* 0x000fe2000b121850 */
[----:B------:R-:W-:-:S02]  /*6670*/  ISETP.GE.AND P6, PT, R111, R124, PT ;  /* 0x0000007c6f00720c */ /* 0x000fc40003fc6270 */
[----:B------:R-:W-:Y:S01]  /*6680*/  SEL R9, RZ, 0x4, P4 ;  /* 0x00000004ff097807 */ /* 0x000fe20002000000 */
[----:B------:R-:W-:Y:S01]  /*6690*/  LDGSTS.E [R121+0x28008], desc[UR16][R50.64], P3 ;  /* 0x2800800032797fae */ /* 0x000fe20009921850 */
[----:B------:R-:W-:Y:S02]  /*66a0*/  ISETP.NE.U32.AND P4, PT, R11, RZ, PT ;  /* 0x000000ff0b00720c */ /* 0x000fe40003f85070 */
[----:B------:R-:W-:Y:S01]  /*66b0*/  SHF.R.U32.HI R104, RZ, 0x8, R110 ;  /* 0x00000008ff687819 */ /* 0x000fe2000001166e */
[----:B------:R-:W-:Y:S01]  /*66c0*/  LDGSTS.E [R121+0x30000], desc[UR16][R42.64], P0 ;  /* 0x300000002a797fae */ /* 0x000fe20008121850 */
[----:B------:R-:W-:Y:S02]  /*66d0*/  SEL R11, RZ, 0x4, P6 ;  /* 0x00000004ff0b7807 */ /* 0x000fe40003000000 */
[----:B------:R-:W-:Y:S01]  /*66e0*/  SEL R9, R9, RZ, P1 ;  /* 0x000000ff09097207 */ /* 0x000fe20000800000 */
[----:B------:R-:W-:Y:S01]  /*66f0*/  LDGSTS.E [R121+0x30008], desc[UR16][R48.64], P2 ;  /* 0x3000800030797fae */ /* 0x000fe20009121850 */
[----:B------:R-:W-:-:S02]  /*6700*/  ISETP.GE.AND P6, PT, R103, R124, PT ;  /* 0x0000007c6700720c */ /* 0x000fc40003fc6270 */
[----:B------:R-:W-:Y:S01]  /*6710*/  SGXT.U32 R104, R104, 0x1 ;  /* 0x000000016868781a */ /* 0x000fe20000000000 */
[----:B------:R-:W-:Y:S01]  /*6720*/  LDGSTS.E [R121+0x38000], desc[UR16][R44.64], P5 ;  /* 0x380000002c797fae */ /* 0x000fe2000a921850 */
[----:B------:R-:W-:Y:S02]  /*6730*/  ISETP.NE.U32.AND P3, PT, R9, RZ, PT ;  /* 0x000000ff0900720c */ /* 0x000fe40003f65070 */
[----:B------:R-:W-:Y:S01]  /*6740*/  SEL R9, RZ, 0x4, P6 ;  /* 0x00000004ff097807 */ /* 0x000fe20003000000 */
[----:B------:R2:W-:Y:S01]  /*6750*/  LDGSTS.E [R121+0x38008], desc[UR16][R46.64], P4 ;  /* 0x380080002e797fae */ /* 0x0005e2000a121850 */
[----:B------:R-:W-:Y:S02]  /*6760*/  LOP3.LUT R104, R104, 0x3a, RZ, 0xfc, !PT ;  /* 0x0000003a68687812 */ /* 0x000fe400078efcff */
[----:B------:R-:W-:Y:S02]  /*6770*/  SEL R9, R9, RZ, P1 ;  /* 0x000000ff09097207 */ /* 0x000fe40000800000 */
[----:B------:R-:W-:-:S02]  /*6780*/  ISETP.GE.AND P6, PT, R104, R124, PT ;  /* 0x0000007c6800720c */ /* 0x000fc40003fc6270 */
[----:B------:R-:W-:Y:S02]  /*6790*/  SEL R11, R11, RZ, P1 ;  /* 0x000000ff0b0b7207 */ /* 0x000fe40000800000 */
[----:B------:R-:W-:Y:S02]  /*67a0*/  ISETP.NE.U32.AND P2, PT, R9, RZ, PT ;  /* 0x000000ff0900720c */ /* 0x000fe40003f45070 */
[----:B--2---:R-:W-:Y:S02]  /*67b0*/  SHF.R.U32.HI R121, RZ, 0x8, R71 ;  /* 0x00000008ff797819 */ /* 0x004fe40000011647 */
[----:B------:R-:W-:Y:S02]  /*67c0*/  SEL R9, RZ, 0x4, P6 ;  /* 0x00000004ff097807 */ /* 0x000fe40003000000 */
[----:B-1----:R-:W-:Y:S02]  /*67d0*/  SHF.R.U32.HI R105, RZ, 0x8, R105 ;  /* 0x00000008ff697819 */ /* 0x002fe40000011669 */
[----:B------:R-:W-:-:S02]  /*67e0*/  ISETP.GE.AND P5, PT, R85, R124, PT ;  /* 0x0000007c5500720c */ /* 0x000fc40003fa6270 */
[----:B------:R-:W-:Y:S02]  /*67f0*/  SGXT.U32 R121, R121, 0x1 ;  /* 0x000000017979781a */ /* 0x000fe40000000000 */
[----:B------:R-:W-:Y:S02]  /*6800*/  ISETP.NE.U32.AND P0, PT, R11, RZ, PT ;  /* 0x000000ff0b00720c */ /* 0x000fe40003f05070 */
[----:B------:R-:W-:Y:S02]  /*6810*/  SEL R11, R9, RZ, P1 ;  /* 0x000000ff090b7207 */ /* 0x000fe40000800000 */
[----:B------:R-:W-:Y:S02]  /*6820*/  SGXT.U32 R105, R105, 0x1 ;  /* 0x000000016969781a */ /* 0x000fe40000000000 */
[----:B------:R-:W-:Y:S02]  /*6830*/  ISETP.GE.AND P6, PT, R84, R124, PT ;  /* 0x0000007c5400720c */ /* 0x000fe40003fc6270 */
[----:B------:R-:W-:Y:S01]  /*6840*/  SEL R9, RZ, 0x4, P5 ;  /* 0x00000004ff097807 */ /* 0x000fe20002800000 */
[----:B------:R-:W-:Y:S01]  /*6850*/  IMAD.WIDE R12, R6, 0x4, R76 ;  /* 0x00000004060c7825 */ /* 0x000fe200078e024c */
[----:B------:R-:W-:Y:S01]  /*6860*/  LOP3.LUT R121, R121, 0x78, RZ, 0xfc, !PT ;  /* 0x0000007879797812 */ /* 0x000fe200078efcff */
[----:B------:R-:W2:Y:S01]  /*6870*/  LDL.LU.64 R76, [R1+0x198] ;  /* 0x00019800014c7983 */ /* 0x000ea20000300a00 */
[----:B------:R-:W-:-:S02]  /*6880*/  ISETP.NE.U32.AND P4, PT, R11, RZ, PT ;  /* 0x000000ff0b00720c */ /* 0x000fc40003f85070 */
[----:B------:R-:W-:Y:S01]  /*6890*/  LOP3.LUT R105, R105, 0x7a, RZ, 0xfc, !PT ;  /* 0x0000007a69697812 */ /* 0x000fe200078efcff */
[----:B------:R1:W-:Y:S01]  /*68a0*/  LDGSTS.E [R122+0x20000], desc[UR16][R12.64], P3 ;  /* 0x200000000c7a7fae */ /* 0x0003e20009921850 */
[----:B------:R-:W-:Y:S02]  /*68b0*/  SEL R11, RZ, 0x4, P6 ;  /* 0x00000004ff0b7807 */ /* 0x000fe40003000000 */
[----:B------:R-:W-:Y:S01]  /*68c0*/  SEL R9, R9, RZ, P1 ;  /* 0x000000ff09097207 */ /* 0x000fe20000800000 */
[----:B------:R-:W-:Y:S01]  /*68d0*/  LDGSTS.E [R122+0x20008], desc[UR16][R40.64], P0 ;  /* 0x20008000287a7fae */ /* 0x000fe20008121850 */
[-C--:B------:R-:W-:Y:S02]  /*68e0*/  ISETP.GE.AND P5, PT, R121, R124.reuse, PT ;  /* 0x0000007c7900720c */ /* 0x080fe40003fa6270 */
[----:B------:R-:W-:Y:S02]  /*68f0*/  ISETP.GE.AND P6, PT, R105, R124, PT ;  /* 0x0000007c6900720c */ /* 0x000fe40003fc6270 */
[----:B------:R-:W-:-:S02]  /*6900*/  ISETP.NE.U32.AND P3, PT, R9, RZ, PT ;  /* 0x000000ff0900720c */ /* 0x000fc40003f65070 */
[----:B------:R-:W-:Y:S02]  /*6910*/  SEL R11, R11, RZ, P1 ;  /* 0x000000ff0b0b7207 */ /* 0x000fe40000800000 */
[----:B------:R-:W-:Y:S02]  /*6920*/  SEL R9, RZ, 0x4, P5 ;  /* 0x00000004ff097807 */ /* 0x000fe40002800000 */
[----:B-1----:R-:W-:Y:S02]  /*6930*/  SEL R12, RZ, 0x4, P6 ;  /* 0x00000004ff0c7807 */ /* 0x002fe40003000000 */
[----:B------:R-:W-:Y:S02]  /*6940*/  ISETP.NE.U32.AND P5, PT, R11, RZ, PT ;  /* 0x000000ff0b00720c */ /* 0x000fe40003fa5070 */
[----:B------:R-:W-:Y:S02]  /*6950*/  ISETP.GE.AND P0, PT, R86, R124, PT ;  /* 0x0000007c5600720c */ /* 0x000fe40003f06270 */
[----:B------:R-:W-:-:S02]  /*6960*/  SEL R11, R9, RZ, P1 ;  /* 0x000000ff090b7207 */ /* 0x000fc40000800000 */
[----:B------:R-:W-:Y:S02]  /*6970*/  ISETP.GE.AND P6, PT, R90, R124, PT ;  /* 0x0000007c5a00720c */ /* 0x000fe40003fc6270 */
[----:B------:R-:W-:Y:S02]  /*6980*/  SEL R12, R12, RZ, P1 ;  /* 0x000000ff0c0c7207 */ /* 0x000fe40000800000 */
[----:B------:R-:W-:Y:S02]  /*6990*/  SEL R9, RZ, 0x4, P0 ;  /* 0x00000004ff097807 */ /* 0x000fe40000000000 */
[----:B------:R-:W-:Y:S02]  /*69a0*/  ISETP.NE.U32.AND P0, PT, R11, RZ, PT ;  /* 0x000000ff0b00720c */ /* 0x000fe40003f05070 */
[----:B------:R-:W-:Y:S02]  /*69b0*/  SEL R11, RZ, 0x4, P6 ;  /* 0x00000004ff0b7807 */ /* 0x000fe40003000000 */
[----:B------:R-:W-:Y:S01]  /*69c0*/  ISETP.NE.U32.AND P6, PT, R12, RZ, PT ;  /* 0x000000ff0c00720c */ /* 0x000fe20003fc5070 */
[----:B------:R-:W-:Y:S01]  /*69d0*/  IMAD.WIDE R38, R6, 0x4, R38 ;  /* 0x0000000406267825 */ /* 0x000fe200078e0226 */
[----:B------:R-:W-:-:S02]  /*69e0*/  SHF.R.U32.HI R105, RZ, 0x8, R110 ;  /* 0x00000008ff697819 */ /* 0x000fc4000001166e */
[----:B------:R-:W-:Y:S01]  /*69f0*/  SHF.R.U32.HI R106, RZ, 0x8, R110 ;  /* 0x00000008ff6a7819 */ /* 0x000fe2000001166e */
[C---:B------:R-:W-:Y:S01]  /*6a00*/  IMAD.WIDE R28, R6.reuse, 0x4, R28 ;  /* 0x00000004061c7825 */ /* 0x040fe200078e021c */
[----:B------:R-:W-:Y:S01]  /*6a10*/  SHF.R.U32.HI R70, RZ, 0x8, R71 ;  /* 0x00000008ff467819 */ /* 0x000fe20000011647 */
[----:B------:R-:W-:Y:S01]  /*6a20*/  LDGSTS.E [R122+0x28000], desc[UR16][R38.64], P2 ;  /* 0x28000000267a7fae */ /* 0x000fe20009121850 */
[----:B------:R-:W-:Y:S01]  /*6a30*/  SGXT.U32 R105, R105, 0x1 ;  /* 0x000000016969781a */ /* 0x000fe20000000000 */
[----:B------:R-:W-:Y:S01]  /*6a40*/  IMAD.WIDE R36, R6, 0x4, R36 ;  /* 0x0000000406247825 */ /* 0x000fe200078e0224 */
[----:B------:R-:W-:Y:S01]  /*6a50*/  SGXT.U32 R106, R106, 0x1 ;  /* 0x000000016a6a781a */ /* 0x000fe20000000000 */
[----:B------:R-:W-:Y:S01]  /*6a60*/  LDGSTS.E [R122+0x28008], desc[UR16][R28.64], P4 ;  /* 0x280080001c7a7fae */ /* 0x000fe2000a121850 */
[----:B------:R-:W-:Y:S01]  /*6a70*/  SHF.R.U32.HI R71, RZ, 0x8, R71 ;  /* 0x00000008ff477819 */ /* 0x000fe20000011647 */
[C---:B------:R-:W-:Y:S01]  /*6a80*/  IMAD.WIDE R34, R6.reuse, 0x4, R34 ;  /* 0x0000000406227825 */ /* 0x040fe200078e0222 */
[----:B------:R-:W-:Y:S01]  /*6a90*/  LOP3.LUT R105, R105, 0x3c, RZ, 0xfc, !PT ;  /* 0x0000003c69697812 */ /* 0x000fe200078efcff */
[----:B------:R-:W-:Y:S02]  /*6aa0*/  LDGSTS.E [R122+0x30000], desc[UR16][R36.64], P3 ;  /* 0x30000000247a7fae */ /* 0x000fe40009921850 */
[----:B------:R-:W-:Y:S01]  /*6ab0*/  IMAD.WIDE R24, R6, 0x4, R24 ;  /* 0x0000000406187825 */ /* 0x000fe200078e0218 */
[----:B------:R-:W-:Y:S01]  /*6ac0*/  LOP3.LUT R106, R106, 0x3e, RZ, 0xfc, !PT ;  /* 0x0000003e6a6a7812 */ /* 0x000fe200078efcff */
[----:B------:R-:W-:Y:S02]  /*6ad0*/  LDGSTS.E [R122+0x30008], desc[UR16][R34.64], P5 ;  /* 0x30008000227a7fae */ /* 0x000fe4000a921850 */
[----:B------:R-:W-:Y:S01]  /*6ae0*/  IMAD.WIDE R30, R6, 0x4, R30 ;  /* 0x00000004061e7825 */ /* 0x000fe200078e021e */
[----:B------:R-:W-:Y:S01]  /*6af0*/  SGXT.U32 R70, R70, 0x1 ;  /* 0x000000014646781a */ /* 0x000fe20000000000 */
[----:B------:R-:W-:Y:S01]  /*6b00*/  LDGSTS.E [R122+0x38000], desc[UR16][R24.64], P0 ;  /* 0x38000000187a7fae */ /* 0x000fe20008121850 */
[----:B------:R-:W-:-:S02]  /*6b10*/  SGXT.U32 R71, R71, 0x1 ;  /* 0x000000014747781a */ /* 0x000fc40000000000 */
[----:B------:R-:W-:Y:S01]  /*6b20*/  SEL R9, R9, RZ, P1 ;  /* 0x000000ff09097207 */ /* 0x000fe20000800000 */
[----:B------:R-:W-:Y:S01]  /*6b30*/  LDGSTS.E [R122+0x38008], desc[UR16][R30.64], P6 ;  /* 0x380080001e7a7fae */ /* 0x000fe2000b121850 */
[----:B------:R-:W-:Y:S02]  /*6b40*/  SEL R11, R11, RZ, P1 ;  /* 0x000000ff0b0b7207 */ /* 0x000fe40000800000 */
[-C--:B------:R-:W-:Y:S02]  /*6b50*/  ISETP.GE.AND P6, PT, R105, R124.reuse, PT ;  /* 0x0000007c6900720c */ /* 0x080fe40003fc6270 */
[----:B------:R-:W-:Y:S02]  /*6b60*/  ISETP.GE.AND P5, PT, R106, R124, PT ;  /* 0x0000007c6a00720c */ /* 0x000fe40003fa6270 */
[----:B------:R-:W-:Y:S02]  /*6b70*/  LOP3.LUT R70, R70, 0x7c, RZ, 0xfc, !PT ;  /* 0x0000007c46467812 */ /* 0x000fe400078efcff */
[----:B------:R-:W-:-:S02]  /*6b80*/  LOP3.LUT R71, R71, 0x7e, RZ, 0xfc, !PT ;  /* 0x0000007e47477812 */ /* 0x000fc400078efcff */
[----:B------:R-:W-:Y:S02]  /*6b90*/  ISETP.NE.U32.AND P2, PT, R9, RZ, PT ;  /* 0x000000ff0900720c */ /* 0x000fe40003f45070 */
[----:B------:R-:W-:Y:S02]  /*6ba0*/  ISETP.NE.U32.AND P4, PT, R11, RZ, PT ;  /* 0x000000ff0b00720c */ /* 0x000fe40003f85070 */
[----:B------:R-:W-:Y:S02]  /*6bb0*/  SEL R11, RZ, 0x4, P6 ;  /* 0x00000004ff0b7807 */ /* 0x000fe40003000000 */
[----:B------:R-:W-:Y:S02]  /*6bc0*/  SEL R9, RZ, 0x4, P5 ;  /* 0x00000004ff097807 */ /* 0x000fe40002800000 */
[-C--:B------:R-:W-:Y:S02]  /*6bd0*/  ISETP.GE.AND P6, PT, R70, R124.reuse, PT ;  /* 0x0000007c4600720c */ /* 0x080fe40003fc6270 */
[----:B------:R-:W-:-:S02]  /*6be0*/  ISETP.GE.AND P5, PT, R71, R124, PT ;  /* 0x0000007c4700720c */ /* 0x000fc40003fa6270 */
[----:B------:R-:W3:Y:S01]  /*6bf0*/  LDL.LU.64 R70, [R1+0xe0] ;  /* 0x0000e00001467983 */ /* 0x000ee20000300a00 */
[----:B------:R-:W-:Y:S02]  /*6c00*/  SHF.R.U32.HI R81, RZ, 0x8, R79 ;  /* 0x00000008ff517819 */ /* 0x000fe4000001164f */
[----:B------:R-:W-:Y:S01]  /*6c10*/  LOP3.LUT R80, R80, 0x7f, RZ, 0xc0, !PT ;  /* 0x0000007f50507812 */ /* 0x000fe200078ec0ff */
[----:B------:R-:W-:Y:S01]  /*6c20*/  IMAD.WIDE R32, R6, 0x4, R32 ;  /* 0x0000000406207825 */ /* 0x000fe200078e0220 */
[----:B------:R-:W-:Y:S01]  /*6c30*/  SGXT.U32 R81, R81, 0x1 ;  /* 0x000000015151781a */ /* 0x000fe20000000000 */
[----:B------:R-:W4:Y:S01]  /*6c40*/  LDL.LU.64 R58, [R1+0x68] ;  /* 0x00006800013a7983 */ /* 0x000f220000300a00 */
[----:B------:R-:W-:Y:S02]  /*6c50*/  ISETP.GE.AND P3, PT, R80, R124, PT ;  /* 0x0000007c5000720c */ /* 0x000fe40003f66270 */
[----:B------:R-:W-:Y:S01]  /*6c60*/  SHF.R.U32.HI R80, RZ, 0x8, R79 ;  /* 0x00000008ff507819 */ /* 0x000fe2000001164f */
[----:B------:R-:W-:Y:S01]  /*6c70*/  LDGSTS.E [R123+0x20000], desc[UR16][R32.64], P2 ;  /* 0x20000000207b7fae */ /* 0x000fe20009121850 */
[----:B------:R-:W-:-:S02]  /*6c80*/  LOP3.LUT R81, R81, 0x5c, RZ, 0xfc, !PT ;  /* 0x0000005c51517812 */ /* 0x000fc400078efcff */
[----:B------:R-:W-:Y:S01]  /*6c90*/  SGXT.U32 R80, R80, 0x1 ;  /* 0x000000015050781a */ /* 0x000fe20000000000 */
[----:B------:R-:W-:Y:S01]  /*6ca0*/  IMAD.WIDE R98, R6, 0x4, R98 ;  /* 0x0000000406627825 */ /* 0x000fe200078e0262 */
[-C--:B------:R-:W-:Y:S01]  /*6cb0*/  ISETP.GE.AND P0, PT, R81, R124.reuse, PT ;  /* 0x0000007c5100720c */ /* 0x080fe20003f06270 */
[----:B------:R-:W4:Y:S01]  /*6cc0*/  LDL.LU.64 R56, [R1+0x58] ;  /* 0x0000580001387983 */ /* 0x000f220000300a00 */
[----:B------:R-:W-:Y:S02]  /*6cd0*/  SEL R11, R11, RZ, P1 ;  /* 0x000000ff0b0b7207 */ /* 0x000fe40000800000 */
[----:B------:R-:W-:Y:S01]  /*6ce0*/  LOP3.LUT R80, R80, 0x5e, RZ, 0xfc, !PT ;  /* 0x0000005e50507812 */ /* 0x000fe200078efcff */
[----:B------:R-:W-:Y:S01]  /*6cf0*/  LDGSTS.E [R123+0x20008], desc[UR16][R98.64], P4 ;  /* 0x20008000627b7fae */ /* 0x000fe2000a121850 */
[----:B------:R-:W-:Y:S02]  /*6d00*/  SEL R12, RZ, 0x4, P0 ;  /* 0x00000004ff0c7807 */ /* 0x000fe40000000000 */
[----:B------:R-:W-:Y:S01]  /*6d10*/  ISETP.NE.U32.AND P0, PT, R11, RZ, PT ;  /* 0x000000ff0b00720c */ /* 0x000fe20003f05070 */
[----:B------:R-:W-:Y:S01]  /*6d20*/  IMAD.WIDE R18, R6, 0x4, R18 ;  /* 0x0000000406127825 */ /* 0x000fe200078e0212 */
[----:B------:R-:W-:Y:S01]  /*6d30*/  ISETP.GE.AND P2, PT, R80, R124, PT ;  /* 0x0000007c5000720c */ /* 0x000fe20003f46270 */
[----:B------:R-:W4:Y:S01]  /*6d40*/  LDL.LU.64 R62, [R1+0x48] ;  /* 0x00004800013e7983 */ /* 0x000f220000300a00 */
[----:B------:R-:W-:-:S02]  /*6d50*/  SEL R9, R9, RZ, P1 ;  /* 0x000000ff09097207 */ /* 0x000fc40000800000 */
[----:B------:R-:W-:Y:S01]  /*6d60*/  SEL R11, RZ, 0x4, P2 ;  /* 0x00000004ff0b7807 */ /* 0x000fe20001000000 */
[----:B------:R-:W4:Y:S01]  /*6d70*/  LDL.LU.64 R60, [R1+0x38] ;  /* 0x00003800013c7983 */ /* 0x000f220000300a00 */
[----:B------:R-:W-:Y:S02]  /*6d80*/  SEL R12, R12, RZ, P1 ;  /* 0x000000ff0c0c7207 */ /* 0x000fe40000800000 */
[----:B------:R-:W-:Y:S01]  /*6d90*/  ISETP.NE.U32.AND P2, PT, R9, RZ, PT ;  /* 0x000000ff0900720c */ /* 0x000fe20003f45070 */
[----:B------:R-:W4:Y:S01]  /*6da0*/  LDL.LU.64 R98, [R1+0x78] ;  /* 0x0000780001627983 */ /* 0x000f220000300a00 */
[----:B------:R-:W-:Y:S02]  /*6db0*/  ISETP.NE.U32.AND P4, PT, R12, RZ, PT ;  /* 0x000000ff0c00720c */ /* 0x000fe40003f85070 */
[----:B------:R-:W-:Y:S01]  /*6dc0*/  SEL R12, RZ, 0x4, P3 ;  /* 0x00000004ff0c7807 */ /* 0x000fe20001800000 */
[----:B------:R1:W-:Y:S01]  /*6dd0*/  LDGSTS.E [R123+0x28000], desc[UR16][R18.64], P0 ;  /* 0x28000000127b7fae */ /* 0x0003e20008121850 */
[----:B------:R-:W-:Y:S01]  /*6de0*/  IMAD.WIDE R20, R6, 0x4, R20 ;  /* 0x0000000406147825 */ /* 0x000fe200078e0214 */
[----:B------:R-:W-:-:S02]  /*6df0*/  SEL R11, R11, RZ, P1 ;  /* 0x000000ff0b0b7207 */ /* 0x000fc40000800000 */
[----:B------:R-:W-:Y:S01]  /*6e00*/  SEL R13, RZ, 0x4, P6 ;  /* 0x00000004ff0d7807 */ /* 0x000fe20003000000 */
[----:B------:R-:W-:Y:S01]  /*6e10*/  IMAD.WIDE R16, R6, 0x4, R16 ;  /* 0x0000000406107825 */ /* 0x000fe200078e0210 */
[----:B------:R-:W-:Y:S02]  /*6e20*/  SEL R12, R12, RZ, P1 ;  /* 0x000000ff0c0c7207 */ /* 0x000fe40000800000 */
[----:B------:R-:W-:Y:S01]  /*6e30*/  SEL R9, RZ, 0x4, P5 ;  /* 0x00000004ff097807 */ /* 0x000fe20002800000 */
[----:B------:R-:W-:Y:S04]  /*6e40*/  LDGSTS.E [R123+0x28008], desc[UR16][R20.64], P2 ;  /* 0x28008000147b7fae */ /* 0x000fe80009121850 */
[----:B------:R-:W1:Y:S01]  /*6e50*/  LDL.LU.64 R18, [R1+0xd8] ;  /* 0x0000d80001127983 */ /* 0x000e620000300a00 */
[----:B------:R-:W-:-:S02]  /*6e60*/  ISETP.NE.U32.AND P5, PT, R11, RZ, PT ;  /* 0x000000ff0b00720c */ /* 0x000fc40003fa5070 */
[----:B------:R-:W-:Y:S01]  /*6e70*/  SEL R11, R13, RZ, P1 ;  /* 0x000000ff0d0b7207 */ /* 0x000fe20000800000 */
[----:B------:R-:W-:Y:S01]  /*6e80*/  LDGSTS.E [R123+0x30000], desc[UR16][R16.64], P4 ;  /* 0x30000000107b7fae */ /* 0x000fe2000a121850 */
[----:B------:R-:W-:Y:S02]  /*6e90*/  ISETP.NE.U32.AND P6, PT, R12, RZ, PT ;  /* 0x000000ff0c00720c */ /* 0x000fe40003fc5070 */
[----:B--2---:R-:W-:Y:S02]  /*6ea0*/  ISETP.GE.AND P0, PT, R0, R76, PT ;  /* 0x0000004c0000720c */ /* 0x004fe40003f06270 */
[----:B------:R-:W5:Y:S04]  /*6eb0*/  LDL.LU R0, [R1+0x190] ;  /* 0x0001900001007983 */ /* 0x000f680000300800 */
[----:B------:R-:W2:Y:S04]  /*6ec0*/  LDL.LU.64 R64, [R1+0x90] ;  /* 0x0000900001407983 */ /* 0x000ea80000300a00 */
[----:B------:R-:W2:Y:S04]  /*6ed0*/  LDL.LU.64 R22, [R1+0x80] ;  /* 0x0000800001167983 */ /* 0x000ea80000300a00 */
[----:B------:R-:W2:Y:S04]  /*6ee0*/  LDL.LU.64 R68, [R1+0x70] ;  /* 0x0000700001447983 */ /* 0x000ea80000300a00 */
[----:B------:R-:W2:Y:S04]  /*6ef0*/  LDL.LU.64 R66, [R1+0x60] ;  /* 0x0000600001427983 */ /* 0x000ea80000300a00 */
[----:B------:R-:W2:Y:S04]  /*6f00*/  LDL.LU.64 R20, [R1+0x88] ;  /* 0x0000880001147983 */ /* 0x000ea80000300a00 */
[----:B------:R-:W2:Y:S01]  /*6f10*/  LDL.LU.64 R72, [R1+0x50] ;  /* 0x0000500001487983 */ /* 0x000ea20000300a00 */
[----:B---3--:R-:W-:-:S03]  /*6f20*/  IMAD.WIDE R12, R6, 0x4, R70 ;  /* 0x00000004060c7825 */ /* 0x008fc600078e0246 */
[----:B------:R-:W3:Y:S04]  /*6f30*/  LDL.LU.64 R70, [R1+0x40] ;  /* 0x0000400001467983 */ /* 0x000ee80000300a00 */
[----:B------:R-:W3:Y:S01]  /*6f40*/  LDL.LU.64 R16, [R1+0x98] ;  /* 0x0000980001107983 */ /* 0x000ee20000300a00 */
[----:B------:R-:W-:Y:S02]  /*6f50*/  SEL R9, R9, RZ, P1 ;  /* 0x000000ff09097207 */ /* 0x000fe40000800000 */
[----:B------:R-:W-:Y:S02]  /*6f60*/  ISETP.NE.U32.AND P3, PT, R11, RZ, PT ;  /* 0x000000ff0b00720c */ /* 0x000fe40003f65070 */
[----:B------:R-:W-:Y:S01]  /*6f70*/  ISETP.NE.U32.AND P1, PT, R9, RZ, PT ;  /* 0x000000ff0900720c */ /* 0x000fe20003f25070 */
[----:B------:R-:W-:-:S04]  /*6f80*/  IMAD.WIDE R14, R6, 0x4, R14 ;  /* 0x00000004060e7825 */ /* 0x000fc800078e020e */
[----:B------:R-:W-:Y:S01]  /*6f90*/  IMAD.SHL.U32 R74, R89, 0x80, RZ ;  /* 0x00000080594a7824 */ /* 0x000fe200078e00ff */
[----:B------:R-:W-:Y:S05]  /*6fa0*/  LDGSTS.E [R123+0x30008], desc[UR16][R14.64], P5 ;  /* 0x300080000e7b7fae */ /* 0x000fea000a921850 */
[----:B------:R-:W-:Y:S01]  /*6fb0*/  LDGSTS.E [R123+0x38000], desc[UR16][R12.64], P3 ;  /* 0x380000000c7b7fae */ /* 0x000fe20009921850 */
[----:B-1----:R-:W-:-:S05]  /*6fc0*/  IMAD.WIDE R18, R6, 0x4, R18 ;  /* 0x0000000406127825 */ /* 0x002fca00078e0212 */
[----:B------:R4:W-:Y:S04]  /*6fd0*/  LDGSTS.E [R123+0x38008], desc[UR16][R18.64], P1 ;  /* 0x38008000127b7fae */ /* 0x0009e80008921850 */
[----:B------:R-:W0:Y:S01]  /*6fe0*/  LDGDEPBAR ;  /* 0x00000000000079af */ /* 0x000e220000000000 */
[----:B----4-:R-:W-:-:S04]  /*6ff0*/  IMAD.WIDE R18, R74, 0x4, R56 ;  /* 0x000000044a127825 */ /* 0x010fc800078e0238 */
[----:B--2---:R-:W-:-:S04]  /*7000*/  IMAD.WIDE R12, R74, 0x4, R20 ;  /* 0x000000044a0c7825 */ /* 0x004fc800078e0214 */
[----:B---3--:R-:W-:-:S05]  /*7010*/  IMAD.WIDE R14, R74, 0x4, R16 ;  /* 0x000000044a0e7825 */ /* 0x008fca00078e0210 */
[----:B------:R1:W-:Y:S01]  /*7020*/  LDGSTS.E [R125+0x68000], desc[UR16][R14.64], P6 ;  /* 0x680000000e7d7fae */ /* 0x0003e2000b121850 */
[----:B------:R-:W-:-:S03]  /*7030*/  IMAD.WIDE R16, R74, 0x4, R58 ;  /* 0x000000044a107825 */ /* 0x000fc600078e023a */
[----:B------:R-:W-:Y:S01]  /*7040*/  LDGSTS.E [R125+0x68400], desc[UR16][R12.64], P6 ;  /* 0x684000000c7d7fae */ /* 0x000fe2000b121850 */
[----:B-1----:R-:W-:-:S05]  /*7050*/  IMAD.WIDE R14, R74, 0x4, R98 ;  /* 0x000000044a0e7825 */ /* 0x002fca00078e0262 */
[----:B------:R-:W-:Y:S04]  /*7060*/  LDGSTS.E [R125+0x68800], desc[UR16][R14.64], P6 ;  /* 0x688000000e7d7fae */ /* 0x000fe8000b121850 */
[----:B------:R-:W-:Y:S04]  /*7070*/  LDGSTS.E [R125+0x68c00], desc[UR16][R16.64], P6 ;  /* 0x68c00000107d7fae */ /* 0x000fe8000b121850 */
[----:B------:R1:W-:Y:S02]  /*7080*/  LDGSTS.E [R125+0x69000], desc[UR16][R18.64], P6 ;  /* 0x69000000127d7fae */ /* 0x0003e4000b121850 */
[----:B-1----:R-:W-:-:S02]  /*7090*/  IMAD.WIDE R18, R74, 0x4, R4 ;  /* 0x000000044a127825 */ /* 0x002fc400078e0204 */
[----:B------:R-:W5:Y:S02]  /*70a0*/  LDL.LU.64 R4, [R1+0x188] ;  /* 0x0001880001047983 */ /* 0x000f640000300a00 */
[----:B------:R-:W-:-:S04]  /*70b0*/  IMAD.WIDE R12, R74, 0x4, R62 ;  /* 0x000000044a0c7825 */ /* 0x000fc800078e023e */
[C---:B------:R-:W-:Y:S01]  /*70c0*/  IMAD.WIDE R14, R74.reuse, 0x4, R60 ;  /* 0x000000044a0e7825 */ /* 0x040fe200078e023c */
[----:B------:R1:W-:Y:S03]  /*70d0*/  LDGSTS.E [R125+0x69400], desc[UR16][R12.64], P6 ;  /* 0x694000000c7d7fae */ /* 0x0003e6000b121850 */
[C---:B------:R-:W-:Y:S01]  /*70e0*/  IMAD.WIDE R116, R74.reuse, 0x4, R116 ;  /* 0x000000044a747825 */ /* 0x040fe200078e0274 */
[----:B------:R2:W-:Y:S03]  /*70f0*/  LDGSTS.E [R125+0x69800], desc[UR16][R14.64], P6 ;  /* 0x698000000e7d7fae */ /* 0x0005e6000b121850 */
[C---:B------:R-:W-:Y:S01]  /*7100*/  IMAD.WIDE R16, R74.reuse, 0x4, R22 ;  /* 0x000000044a107825 */ /* 0x040fe200078e0216 */
[----:B------:R-:W-:Y:S03]  /*7110*/  LDGSTS.E [R125+0x69c00], desc[UR16][R116.64], P6 ;  /* 0x69c00000747d7fae */ /* 0x000fe6000b121850 */
[----:B-1----:R-:W-:Y:S01]  /*7120*/  IMAD.WIDE R12, R74, 0x4, R64 ;  /* 0x000000044a0c7825 */ /* 0x002fe200078e0240 */
[----:B------:R-:W-:-:S03]  /*7130*/  ISETP.GE.AND P1, PT, R8, 0x80, PT ;  /* 0x000000800800780c */ /* 0x000fc60003f26270 */
[C---:B--2---:R-:W-:Y:S01]  /*7140*/  IMAD.WIDE R14, R74.reuse, 0x4, R68 ;  /* 0x000000044a0e7825 */ /* 0x044fe200078e0244 */
[----:B------:R1:W-:Y:S04]  /*7150*/  LDGSTS.E [R7+0x68200], desc[UR16][R12.64], P6 ;  /* 0x682000000c077fae */ /* 0x0003e8000b121850 */
[----:B------:R2:W-:Y:S04]  /*7160*/  LDGSTS.E [R7+0x68600], desc[UR16][R16.64], P6 ;  /* 0x6860000010077fae */ /* 0x0005e8000b121850 */
[----:B------:R3:W-:Y:S01]  /*7170*/  LDGSTS.E [R7+0x68a00], desc[UR16][R14.64], P6 ;  /* 0x68a000000e077fae */ /* 0x0007e2000b121850 */
[----:B-1----:R-:W-:-:S04]  /*7180*/  IMAD.WIDE R12, R74, 0x4, R66 ;  /* 0x000000044a0c7825 */ /* 0x002fc800078e0242 */
[C---:B--2---:R-:W-:Y:S01]  /*7190*/  IMAD.WIDE R16, R74.reuse, 0x4, R70 ;  /* 0x000000044a107825 */ /* 0x044fe200078e0246 */
[----:B------:R1:W-:Y:S03]  /*71a0*/  LDGSTS.E [R7+0x68e00], desc[UR16][R12.64], P6 ;  /* 0x68e000000c077fae */ /* 0x0003e6000b121850 */
[----:B---3--:R-:W-:-:S04]  /*71b0*/  IMAD.WIDE R14, R74, 0x4, R72 ;  /* 0x000000044a0e7825 */ /* 0x008fc800078e0248 */
[----:B------:R-:W-:Y:S01]  /*71c0*/  IMAD.WIDE R112, R74, 0x4, R112 ;  /* 0x000000044a707825 */ /* 0x000fe200078e0270 */
[----:B------:R1:W-:Y:S04]  /*71d0*/  LDGSTS.E [R7+0x69200], desc[UR16][R14.64], P6 ;  /* 0x692000000e077fae */ /* 0x0003e8000b121850 */
[----:B------:R1:W-:Y:S04]  /*71e0*/  LDGSTS.E [R7+0x69600], desc[UR16][R16.64], P6 ;  /* 0x6960000010077fae */ /* 0x0003e8000b121850 */
[----:B------:R1:W-:Y:S04]  /*71f0*/  LDGSTS.E [R7+0x69a00], desc[UR16][R18.64], P6 ;  /* 0x69a0000012077fae */ /* 0x0003e8000b121850 */
[----:B------:R1:W-:Y:S01]  /*7200*/  LDGSTS.E [R7+0x69e00], desc[UR16][R112.64], P6 ;  /* 0x69e0000070077fae */ /* 0x0003e2000b121850 */
[----:B------:R-:W-:-:S03]  /*7210*/  CS2R R24, SRZ ;  /* 0x0000000000187805 */ /* 0x000fc6000001ff00 */
[----:B------:R-:W0:Y:S01]  /*7220*/  LDGDEPBAR ;  /* 0x00000000000079af */ /* 0x000e220000000000 */
[----:B------:R-:W-:Y:S02]  /*7230*/  CS2R R26, SRZ ;  /* 0x00000000001a7805 */ /* 0x000fe4000001ff00 */
[----:B------:R-:W-:Y:S02]  /*7240*/  CS2R R28, SRZ ;  /* 0x00000000001c7805 */ /* 0x000fe4000001ff00 */
[----:B------:R-:W-:Y:S02]  /*7250*/  CS2R R30, SRZ ;  /* 0x00000000001e7805 */ /* 0x000fe4000001ff00 */
[----:B------:R-:W-:Y:S02]  /*7260*/  CS2R R32, SRZ ;  /* 0x0000000000207805 */ /* 0x000fe4000001ff00 */
[----:B------:R-:W-:Y:S02]  /*7270*/  CS2R R34, SRZ ;  /* 0x0000000000227805 */ /* 0x000fe4000001ff00 */
[----:B------:R-:W-:-:S02]  /*7280*/  CS2R R36, SRZ ;  /* 0x0000000000247805 */ /* 0x000fc4000001ff00 */
        /* <DEDUP_REMOVED lines=8> */
[----:B------:R-:W-:Y:S01]  /*7310*/  CS2R R54, SRZ ;  /* 0x0000000000367805 */ /* 0x000fe2000001ff00 */
[----:B-1----:R-:W-:Y:S06]  /*7320*/  @!P1 BRA `(.L_x_0) ;  /* 0x0000003c00b49947 */ /* 0x002fec0003800000 */
[----:B------:R-:W2:Y:S04]  /*7330*/  LDL.LU R69, [R1+0x17c] ;  /* 0x00017c0001457983 */ /* 0x000ea80000300800 */
[----:B------:R-:W3:Y:S04]  /*7340*/  LDL.LU R78, [R1+0x118] ;  /* 0x00011800014e7983 */ /* 0x000ee80000300800 */
[----:B------:R-:W4:Y:S04]  /*7350*/  LDL.LU R66, [R1+0x11c] ;  /* 0x00011c0001427983 */ /* 0x000f280000300800 */
[----:B------:R-:W4:Y:S04]  /*7360*/  LDL.LU R67, [R1+0x120] ;  /* 0x0001200001437983 */ /* 0x000f280000300800 */
[----:B------:R-:W4:Y:S04]  /*7370*/  LDL.LU R72, [R1+0x124] ;  /* 0x0001240001487983 */ /* 0x000f280000300800 */
[----:B------:R-:W4:Y:S04]  /*7380*/  LDL.LU R73, [R1+0x128] ;  /* 0x0001280001497983 */ /* 0x000f280000300800 */
[----:B------:R-:W4:Y:S04]  /*7390*/  LDL.LU R75, [R1+0x12c] ;  /* 0x00012c00014b7983 */ /* 0x000f280000300800 */
[----:B------:R-:W4:Y:S04]  /*73a0*/  LDL.LU R70, [R1+0x130] ;  /* 0x0001300001467983 */ /* 0x000f280000300800 */
[----:B------:R-:W4:Y:S04]  /*73b0*/  LDL.LU R71, [R1+0x150] ;  /* 0x0001500001477983 */ /* 0x000f280000300800 */
[----:B-----5:R1:W-:Y:S04]  /*73c0*/  STL [R1+0x188], R0 ;  /* 0x0001880001007387 */ /* 0x0203e80000100800 */
[----:B------:R-:W4:Y:S04]  /*73d0*/  LDL.LU R62, [R1+0x134] ;  /* 0x00013400013e7983 */ /* 0x000f280000300800 */
[----:B------:R-:W4:Y:S01]  /*73e0*/  LDL.LU R65, [R1+0x138] ;  /* 0x0001380001417983 */ /* 0x000f220000300800 */
[----:B------:R-:W-:Y:S01]  /*73f0*/  IMAD.SHL.U32 R63, R74, 0x8, RZ ;  /* 0x000000084a3f7824 */ /* 0x000fe200078e00ff */
[----:B--2---:R-:W-:-:S02]  /*7400*/  SHF.R.S32.HI R24, RZ, 0x1f, R69 ;  /* 0x0000001fff187819 */ /* 0x004fc40000011445 */
[----:B---3--:R-:W-:Y:S02]  /*7410*/  SHF.R.S32.HI R9, RZ, 0x1f, R78 ;  /* 0x0000001fff097819 */ /* 0x008fe4000001144e */
[----:B------:R-:W-:Y:S02]  /*7420*/  SHF.L.U64.HI R24, R69, 0x2, R24 ;  /* 0x0000000245187819 */ /* 0x000fe40000010218 */
[----:B-1----:R-:W-:Y:S02]  /*7430*/  SHF.L.U64.HI R0, R78, 0x2, R9 ;  /* 0x000000024e007819 */ /* 0x002fe40000010209 */
[----:B----4-:R-:W-:-:S03]  /*7440*/  SHF.R.S32.HI R7, RZ, 0x1f, R66 ;  /* 0x0000001fff077819 */ /* 0x010fc60000011442 */
[----:B------:R1:W-:Y:S01]  /*7450*/  STL [R1+0x50], R0 ;  /* 0x0000500001007387 */ /* 0x0003e20000100800 */
[----:B------:R-:W-:-:S03]  /*7460*/  SHF.R.S32.HI R12, RZ, 0x1f, R67 ;  /* 0x0000001fff0c7819 */ /* 0x000fc60000011443 */
[----:B------:R-:W2:Y:S01]  /*7470*/  LDL.LU R60, [R1+0x13c] ;  /* 0x00013c00013c7983 */ /* 0x000ea20000300800 */
[----:B------:R-:W-:-:S03]  /*7480*/  SHF.R.S32.HI R11, RZ, 0x1f, R72 ;  /* 0x0000001fff0b7819 */ /* 0x000fc60000011448 */
[----:B------:R-:W3:Y:S01]  /*7490*/  LDL.LU R78, [R1+0x140] ;  /* 0x00014000014e7983 */ /* 0x000ee20000300800 */
[----:B-1----:R-:W-:Y:S02]  /*74a0*/  SHF.L.U64.HI R0, R66, 0x2, R7 ;  /* 0x0000000242007819 */ /* 0x002fe40000010207 */
[----:B------:R-:W-:-:S03]  /*74b0*/  SHF.R.S32.HI R9, RZ, 0x1f, R73 ;  /* 0x0000001fff097819 */ /* 0x000fc60000011449 */
[----:B------:R1:W-:Y:S01]  /*74c0*/  STL [R1+0x4c], R0 ;  /* 0x00004c0001007387 */ /* 0x0003e20000100800 */
[----:B------:R-:W-:Y:S02]  /*74d0*/  SHF.R.S32.HI R7, RZ, 0x1f, R75 ;  /* 0x0000001fff077819 */ /* 0x000fe4000001144b */
[----:B------:R-:W-:Y:S02]  /*74e0*/  SHF.L.U64.HI R11, R72, 0x2, R11 ;  /* 0x00000002480b7819 */ /* 0x000fe4000001020b */
[----:B------:R-:W-:Y:S02]  /*74f0*/  SHF.L.U64.HI R4, R73, 0x2, R9 ;  /* 0x0000000249047819 */ /* 0x000fe40000010209 */
[----:B-1----:R-:W-:Y:S02]  /*7500*/  SHF.L.U64.HI R0, R67, 0x2, R12 ;  /* 0x0000000243007819 */ /* 0x002fe4000001020c */
[----:B------:R-:W-:-:S03]  /*7510*/  SHF.R.S32.HI R9, RZ, 0x1f, R70 ;  /* 0x0000001fff097819 */ /* 0x000fc60000011446 */
[----:B------:R1:W-:Y:S04]  /*7520*/  STL [R1+0x48], R0 ;  /* 0x0000480001007387 */ /* 0x0003e80000100800 */
[----:B------:R-:W-:Y:S01]  /*7530*/  STL [R1+0x44], R11 ;  /* 0x0000440b01007387 */ /* 0x000fe20000100800 */
[----:B-1----:R-:W-:-:S03]  /*7540*/  SHF.L.U64.HI R0, R75, 0x2, R7 ;  /* 0x000000024b007819 */ /* 0x002fc60000010207 */
[----:B------:R-:W-:Y:S04]  /*7550*/  STL [R1+0x40], R4 ;  /* 0x0000400401007387 */ /* 0x000fe80000100800 */
[----:B------:R1:W-:Y:S04]  /*7560*/  STL [R1+0x3c], R0 ;  /* 0x00003c0001007387 */ /* 0x0003e80000100800 */
[----:B------:R-:W4:Y:S04]  /*7570*/  LDL.LU R64, [R1+0x144] ;  /* 0x0001440001407983 */ /* 0x000f280000300800 */
[----:B------:R-:W4:Y:S01]  /*7580*/  LDL.LU R23, [R1+0x148] ;  /* 0x0001480001177983 */ /* 0x000f220000300800 */
[----:B-1----:R-:W-:-:S05]  /*7590*/  SHF.L.U64.HI R0, R70, 0x2, R9 ;  /* 0x0000000246007819 */ /* 0x002fca0000010209 */
[----:B------:R1:W-:Y:S04]  /*75a0*/  STL [R1+0x38], R0 ;  /* 0x0000380001007387 */ /* 0x0003e80000100800 */
[----:B------:R-:W4:Y:S04]  /*75b0*/  LDL.LU R68, [R1+0x14c] ;  /* 0x00014c0001447983 */ /* 0x000f280000300800 */
[----:B------:R-:W4:Y:S04]  /*75c0*/  LDL.LU R66, [R1+0x154] ;  /* 0x0001540001427983 */ /* 0x000f280000300800 */
[----:B------:R-:W4:Y:S04]  /*75d0*/  LDL.LU R61, [R1+0x158] ;  /* 0x00015800013d7983 */ /* 0x000f280000300800 */
[----:B------:R-:W4:Y:S04]  /*75e0*/  LDL.LU R69, [R1+0x15c] ;  /* 0x00015c0001457983 */ /* 0x000f280000300800 */
[----:B------:R-:W4:Y:S04]  /*75f0*/  LDL.LU R67, [R1+0x160] ;  /* 0x0001600001437983 */ /* 0x000f280000300800 */
[----:B------:R-:W4:Y:S04]  /*7600*/  LDL.LU R70, [R1+0x164] ;  /* 0x0001640001467983 */ /* 0x000f280000300800 */
[----:B------:R-:W4:Y:S04]  /*7610*/  LDL.LU R99, [R1+0x168] ;  /* 0x0001680001637983 */ /* 0x000f280000300800 */
[----:B------:R-:W4:Y:S04]  /*7620*/  LDL.LU R124, [R1+0x16c] ;  /* 0x00016c00017c7983 */ /* 0x000f280000300800 */
[----:B------:R-:W4:Y:S01]  /*7630*/  LDL.LU R122, [R1+0x170] ;  /* 0x00017000017a7983 */ /* 0x000f220000300800 */
[----:B------:R-:W-:-:S02]  /*7640*/  SHF.R.S32.HI R7, RZ, 0x1f, R71 ;  /* 0x0000001fff077819 */ /* 0x000fc40000011447 */
[----:B------:R-:W-:Y:S02]  /*7650*/  SHF.R.S32.HI R73, RZ, 0x1f, R74 ;  /* 0x0000001fff497819 */ /* 0x000fe4000001144a */
[----:B------:R-:W-:Y:S02]  /*7660*/  SHF.L.U64.HI R7, R71, 0x2, R7 ;  /* 0x0000000247077819 */ /* 0x000fe40000010207 */
[----:B------:R-:W-:Y:S02]  /*7670*/  SHF.R.S32.HI R18, RZ, 0x1f, R65 ;  /* 0x0000001fff127819 */ /* 0x000fe40000011441 */
[----:B------:R-:W-:Y:S02]  /*7680*/  SHF.L.U64.HI R71, R74, 0x3, R73 ;  /* 0x000000034a477819 */ /* 0x000fe40000010249 */
[----:B------:R-:W-:-:S04]  /*7690*/  LEA R9, P2, R65, R63, 0x2 ;  /* 0x0000003f41097211 */ /* 0x000fc800078410ff */
[----:B------:R-:W-:Y:S02]  /*76a0*/  LEA.HI.X R18, R65, R71, R18, 0x2, P2 ;  /* 0x0000004741127211 */ /* 0x000fe400010f1412 */
[----:B------:R-:W4:Y:S01]  /*76b0*/  LDL.LU R65, [R1+0x174] ;  /* 0x0001740001417983 */ /* 0x000f220000300800 */
[----:B------:R-:W-:Y:S02]  /*76c0*/  SHF.R.S32.HI R16, RZ, 0x1f, R62 ;  /* 0x0000001fff107819 */ /* 0x000fe4000001143e */
[----:B------:R-:W-:-:S04]  /*76d0*/  LEA R72, P1, R62, R63, 0x2 ;  /* 0x0000003f3e487211 */ /* 0x000fc800078210ff */
[----:B------:R-:W-:Y:S02]  /*76e0*/  LEA.HI.X R16, R62, R71, R16, 0x2, P1 ;  /* 0x000000473e107211 */ /* 0x000fe400008f1410 */
[----:B------:R-:W-:-:S04]  /*76f0*/  SHF.R.U32.HI R11, RZ, 0x5, R94 ;  /* 0x00000005ff0b7819 */ /* 0x000fc8000001165e */
[----:B------:R-:W-:Y:S02]  /*7700*/  R2UR UR11, R11 ;  /* 0x000000000b0b72ca */ /* 0x000fe400000e0000 */
[----:B------:R-:W-:-:S04]  /*7710*/  SHF.R.S32.HI R75, RZ, 0x1f, R8 ;  /* 0x0000001fff4b7819 */ /* 0x000fc80000011408 */
[----:B------:R-:W-:Y:S02]  /*7720*/  LEA.HI R75, R75, R8, RZ, 0x7 ;  /* 0x000000084b4b7211 */ /* 0x000fe400078f38ff */
[----:B--2---:R-:W-:Y:S02]  /*7730*/  SHF.R.S32.HI R20, RZ, 0x1f, R60 ;  /* 0x0000001fff147819 */ /* 0x004fe4000001143c */
[----:B------:R-:W-:-:S04]  /*7740*/  LEA R12, P3, R60, R63, 0x2 ;  /* 0x0000003f3c0c7211 */ /* 0x000fc800078610ff */
[----:B------:R-:W-:Y:S02]  /*7750*/  LEA.HI.X R20, R60, R71, R20, 0x2, P3 ;  /* 0x000000473c147211 */ /* 0x000fe400018f1414 */
[----:B---3--:R-:W-:Y:S02]  /*7760*/  SHF.R.S32.HI R22, RZ, 0x1f, R78 ;  /* 0x0000001fff167819 */ /* 0x008fe4000001144e */
[----:B------:R-:W-:-:S04]  /*7770*/  LEA R11, P4, R78, R63, 0x2 ;  /* 0x0000003f4e0b7211 */ /* 0x000fc800078810ff */
[----:B------:R-:W-:Y:S02]  /*7780*/  LEA.HI.X R22, R78, R71, R22, 0x2, P4 ;  /* 0x000000474e167211 */ /* 0x000fe400020f1416 */
[----:B------:R-:W2:Y:S01]  /*7790*/  LDL.LU R78, [R1+0x180] ;  /* 0x00018000014e7983 */ /* 0x000ea20000300800 */
[----:B----4-:R-:W-:Y:S02]  /*77a0*/  SHF.R.S32.HI R56, RZ, 0x1f, R64 ;  /* 0x0000001fff387819 */ /* 0x010fe40000011440 */
[----:B------:R-:W-:-:S04]  /*77b0*/  LEA R25, P1, R64, R63, 0x2 ;  /* 0x0000003f40197211 */ /* 0x000fc800078210ff */
[----:B------:R-:W-:Y:S02]  /*77c0*/  LEA.HI.X R56, R64, R71, R56, 0x2, P1 ;  /* 0x0000004740387211 */ /* 0x000fe400008f1438 */
[----:B------:R-:W-:Y:S02]  /*77d0*/  SHF.R.S32.HI R60, RZ, 0x1f, R68 ;  /* 0x0000001fff3c7819 */ /* 0x000fe40000011444 */
[----:B------:R-:W-:-:S04]  /*77e0*/  LEA R13, P3, R68, R63, 0x2 ;  /* 0x0000003f440d7211 */ /* 0x000fc800078610ff */
[----:B------:R-:W-:Y:S02]  /*77f0*/  LEA.HI.X R60, R68, R71, R60, 0x2, P3 ;  /* 0x00000047443c7211 */ /* 0x000fe400018f143c */
[----:B------:R-:W-:Y:S02]  /*7800*/  SHF.R.S32.HI R64, RZ, 0x1f, R61 ;  /* 0x0000001fff407819 */ /* 0x000fe4000001143d */
[-C--:B------:R-:W-:Y:S02]  /*7810*/  LEA R17, P1, R61, R63.reuse, 0x2 ;  /* 0x0000003f3d117211 */ /* 0x080fe400078210ff */
[----:B------:R-:W-:Y:S02]  /*7820*/  SHF.R.S32.HI R68, RZ, 0x1f, R67 ;  /* 0x0000001fff447819 */ /* 0x000fe40000011443 */
[----:B------:R-:W-:Y:S02]  /*7830*/  LEA R21, P3, R67, R63, 0x2 ;  /* 0x0000003f43157211 */ /* 0x000fe400078610ff */
[----:B------:R-:W-:-:S02]  /*7840*/  LEA.HI.X R64, R61, R71, R64, 0x2, P1 ;  /* 0x000000473d407211 */ /* 0x000fc400008f1440 */
[----:B------:R-:W-:Y:S02]  /*7850*/  LEA.HI.X R68, R67, R71, R68, 0x2, P3 ;  /* 0x0000004743447211 */ /* 0x000fe400018f1444 */
[----:B------:R-:W-:Y:S02]  /*7860*/  SHF.R.S32.HI R67, RZ, 0x1f, R99 ;  /* 0x0000001fff437819 */ /* 0x000fe40000011463 */
[----:B------:R-:W-:-:S04]  /*7870*/  LEA R57, P1, R99, R63, 0x2 ;  /* 0x0000003f63397211 */ /* 0x000fc800078210ff */
[----:B------:R-:W-:Y:S02]  /*7880*/  LEA.HI.X R67, R99, R71, R67, 0x2, P1 ;  /* 0x0000004763437211 */ /* 0x000fe400008f1443 */
[----:B------:R-:W3:Y:S01]  /*7890*/  S2R R99, SR_TID.X ;  /* 0x0000000000637919 */ /* 0x000ee20000002100 */
[----:B------:R-:W-:Y:S02]  /*78a0*/  SHF.R.S32.HI R58, RZ, 0x1f, R23 ;  /* 0x0000001fff3a7819 */ /* 0x000fe40000011417 */
[----:B------:R-:W-:Y:S02]  /*78b0*/  SHF.R.S32.HI R62, RZ, 0x1f, R66 ;  /* 0x0000001fff3e7819 */ /* 0x000fe40000011442 */
[CC--:B------:R-:W-:Y:S02]  /*78c0*/  LEA R14, P2, R23.reuse, R63.reuse, 0x2 ;  /* 0x0000003f170e7211 */ /* 0x0c0fe400078410ff */
[----:B------:R-:W-:Y:S02]  /*78d0*/  LEA R15, P4, R66, R63, 0x2 ;  /* 0x0000003f420f7211 */ /* 0x000fe400078810ff */
[----:B------:R-:W-:-:S02]  /*78e0*/  LEA.HI.X R58, R23, R71, R58, 0x2, P2 ;  /* 0x00000047173a7211 */ /* 0x000fc400010f143a */
[----:B------:R-:W-:Y:S02]  /*78f0*/  LEA.HI.X R62, R66, R71, R62, 0x2, P4 ;  /* 0x00000047423e7211 */ /* 0x000fe400020f143e */
        /* <DEDUP_REMOVED lines=8> */
[-C--:B------:R-:W-:Y:S02]  /*7980*/  LEA R59, P2, R124, R63.reuse, 0x2 ;  /* 0x0000003f7c3b7211 */ /* 0x080fe400078410ff */
[----:B------:R-:W-:Y:S02]  /*7990*/  LEA R61, P3, R122, R63, 0x2 ;  /* 0x0000003f7a3d7211 */ /* 0x000fe400078610ff */
[----:B------:R-:W-:-:S02]  /*79a0*/  LEA.HI.X R69, R124, R71, R69, 0x2, P2 ;  /* 0x000000477c457211 */ /* 0x000fc400010f1445 */
[----:B------:R-:W-:Y:S02]  /*79b0*/  LEA.HI.X R70, R122, R71, R70, 0x2, P3 ;  /* 0x000000477a467211 */ /* 0x000fe400018f1446 */
[--C-:B---3--:R-:W-:Y:S02]  /*79c0*/  SHF.R.U32.HI R122, RZ, 0x8, R99.reuse ;  /* 0x00000008ff7a7819 */ /* 0x108fe40000011663 */
[--C-:B------:R-:W-:Y:S02]  /*79d0*/  SHF.R.U32.HI R124, RZ, 0x8, R99.reuse ;  /* 0x00000008ff7c7819 */ /* 0x100fe40000011663 */
[----:B------:R-:W-:Y:S02]  /*79e0*/  SHF.R.U32.HI R99, RZ, 0x8, R99 ;  /* 0x00000008ff637819 */ /* 0x000fe40000011663 */
[----:B------:R-:W-:Y:S02]  /*79f0*/  SGXT.U32 R124, R124, 0x1 ;  /* 0x000000017c7c781a */ /* 0x000fe40000000000 */
[----:B------:R-:W-:-:S02]  /*7a00*/  SGXT.U32 R99, R99, 0x1 ;  /* 0x000000016363781a */ /* 0x000fc40000000000 */
[----:B------:R-:W-:Y:S02]  /*7a10*/  LOP3.LUT R124, R124, 0x7c, RZ, 0xfc, !PT ;  /* 0x0000007c7c7c7812 */ /* 0x000fe400078efcff */
[----:B------:R-:W-:-:S03]  /*7a20*/  LOP3.LUT R99, R99, 0x7e, RZ, 0xfc, !PT ;  /* 0x0000007e63637812 */ /* 0x000fc600078efcff */
[-C--:B-1----:R-:W-:Y:S02]  /*7a30*/  IMAD R0, R124, R88.reuse, RZ ;  /* 0x000000587c007224 */ /* 0x082fe400078e02ff */
[----:B------:R-:W-:-:S05]  /*7a40*/  IMAD R4, R99, R88, RZ ;  /* 0x0000005863047224 */ /* 0x000fca00078e02ff */
[----:B------:R-:W-:Y:S04]  /*7a50*/  STL [R1+0x34], R4 ;  /* 0x0000340401007387 */ /* 0x000fe80000100800 */
[----:B------:R1:W-:Y:S02]  /*7a60*/  STL [R1+0x30], R0 ;  /* 0x0000300001007387 */ /* 0x0003e40000100800 */
[----:B-1----:R-:W-:Y:S02]  /*7a70*/  IMAD R0, R119, R88, RZ ;  /* 0x0000005877007224 */ /* 0x002fe400078e02ff */
[----:B------:R-:W1:Y:S01]  /*7a80*/  S2R R119, SR_TID.X ;  /* 0x0000000000777919 */ /* 0x000e620000002100 */
[----:B------:R-:W-:Y:S02]  /*7a90*/  SGXT.U32 R122, R122, 0x1 ;  /* 0x000000017a7a781a */ /* 0x000fe40000000000 */
[----:B------:R-:W-:-:S02]  /*7aa0*/  SHF.R.S32.HI R26, RZ, 0x1f, R65 ;  /* 0x0000001fff1a7819 */ /* 0x000fc40000011441 */
[C---:B------:R-:W-:Y:S02]  /*7ab0*/  LEA R63, P4, R65.reuse, R63, 0x2 ;  /* 0x0000003f413f7211 */ /* 0x040fe400078810ff */
[----:B------:R-:W-:Y:S02]  /*7ac0*/  LOP3.LUT R122, R122, 0x7a, RZ, 0xfc, !PT ;  /* 0x0000007a7a7a7812 */ /* 0x000fe400078efcff */
[----:B------:R-:W-:Y:S01]  /*7ad0*/  LEA.HI.X R71, R65, R71, R26, 0x2, P4 ;  /* 0x0000004741477211 */ /* 0x000fe200020f141a */
[----:B------:R-:W-:Y:S02]  /*7ae0*/  VIADD R65, R10, 0xffffff00 ;  /* 0xffffff000a417836 */ /* 0x000fe40000000000 */
[-C--:B------:R-:W-:Y:S02]  /*7af0*/  IMAD R10, R122, R88.reuse, RZ ;  /* 0x000000587a0a7224 */ /* 0x080fe400078e02ff */
[----:B------:R-:W-:-:S03]  /*7b00*/  IMAD R4, R121, R88, RZ ;  /* 0x0000005879047224 */ /* 0x000fc600078e02ff */
[----:B------:R-:W-:Y:S04]  /*7b10*/  STL [R1+0x2c], R10 ;  /* 0x00002c0a01007387 */ /* 0x000fe80000100800 */
[----:B------:R3:W-:Y:S04]  /*7b20*/  STL [R1+0x28], R4 ;  /* 0x0000280401007387 */ /* 0x0007e80000100800 */
[----:B------:R4:W-:Y:S01]  /*7b30*/  STL [R1+0x24], R0 ;  /* 0x0000240001007387 */ /* 0x0009e20000100800 */
[-C--:B---3--:R-:W-:Y:S01]  /*7b40*/  IMAD R4, R82, R88.reuse, RZ ;  /* 0x0000005852047224 */ /* 0x088fe200078e02ff */
[--C-:B-1----:R-:W-:Y:S01]  /*7b50*/  SHF.R.U32.HI R82, RZ, 0x8, R119.reuse ;  /* 0x00000008ff527819 */ /* 0x102fe20000011677 */
[----:B----4-:R-:W-:Y:S01]  /*7b60*/  IMAD R0, R83, R88, RZ ;  /* 0x0000005853007224 */ /* 0x010fe200078e02ff */
[----:B------:R-:W-:-:S02]  /*7b70*/  SHF.R.U32.HI R83, RZ, 0x8, R119 ;  /* 0x00000008ff537819 */ /* 0x000fc40000011677 */
[----:B------:R-:W-:Y:S01]  /*7b80*/  SHF.R.U32.HI R119, RZ, 0x8, R119 ;  /* 0x00000008ff777819 */ /* 0x000fe20000011677 */
[----:B------:R-:W-:-:S03]  /*7b90*/  IMAD R10, R120, R88, RZ ;  /* 0x00000058780a7224 */ /* 0x000fc600078e02ff */
[----:B------:R-:W-:Y:S02]  /*7ba0*/  SGXT.U32 R119, R119, 0x1 ;  /* 0x000000017777781a */ /* 0x000fe40000000000 */
[----:B------:R1:W-:Y:S02]  /*7bb0*/  STL [R1+0x20], R10 ;  /* 0x0000200a01007387 */ /* 0x0003e40000100800 */
[----:B------:R-:W-:Y:S02]  /*7bc0*/  LOP3.LUT R119, R119, 0x6e, RZ, 0xfc, !PT ;  /* 0x0000006e77777812 */ /* 0x000fe400078efcff */
[----:B------:R-:W-:Y:S01]  /*7bd0*/  SGXT.U32 R83, R83, 0x1 ;  /* 0x000000015353781a */ /* 0x000fe20000000000 */
[----:B------:R-:W-:Y:S01]  /*7be0*/  STL [R1+0x1c], R4 ;  /* 0x00001c0401007387 */ /* 0x000fe20000100800 */
[----:B------:R-:W-:-:S03]  /*7bf0*/  SGXT.U32 R82, R82, 0x1 ;  /* 0x000000015252781a */ /* 0x000fc60000000000 */
[----:B------:R3:W-:Y:S01]  /*7c00*/  STL [R1+0x18], R0 ;  /* 0x0000180001007387 */ /* 0x0007e20000100800 */
[----:B------:R-:W-:Y:S02]  /*7c10*/  LOP3.LUT R82, R82, 0x6a, RZ, 0xfc, !PT ;  /* 0x0000006a52527812 */ /* 0x000fe400078efcff */
[----:B------:R-:W-:Y:S01]  /*7c20*/  LOP3.LUT R83, R83, 0x68, RZ, 0xfc, !PT ;  /* 0x0000006853537812 */ /* 0x000fe200078efcff */
[-C--:B-1----:R-:W-:Y:S02]  /*7c30*/  IMAD R10, R118, R88.reuse, RZ ;  /* 0x00000058760a7224 */ /* 0x082fe400078e02ff */
[-C--:B---3--:R-:W-:Y:S01]  /*7c40*/  IMAD R0, R119, R88.reuse, RZ ;  /* 0x0000005877007224 */ /* 0x088fe200078e02ff */
[--C-:B------:R-:W-:Y:S01]  /*7c50*/  SHF.R.U32.HI R118, RZ, 0x8, R79.reuse ;  /* 0x00000008ff767819 */ /* 0x100fe2000001164f */
[-C--:B------:R-:W-:Y:S01]  /*7c60*/  IMAD R4, R82, R88.reuse, RZ ;  /* 0x0000005852047224 */ /* 0x080fe200078e02ff */
[--C-:B------:R-:W-:Y:S02]  /*7c70*/  SHF.R.U32.HI R82, RZ, 0x8, R79.reuse ;  /* 0x00000008ff527819 */ /* 0x100fe4000001164f */
[----:B------:R1:W-:Y:S01]  /*7c80*/  STL [R1+0x14], R0 ;  /* 0x0000140001007387 */ /* 0x0003e20000100800 */
[----:B------:R-:W-:Y:S01]  /*7c90*/  SGXT.U32 R118, R118, 0x1 ;  /* 0x000000017676781a */ /* 0x000fe20000000000 */
[----:B-1----:R-:W-:Y:S01]  /*7ca0*/  IMAD R0, R83, R88, RZ ;  /* 0x0000005853007224 */ /* 0x002fe200078e02ff */
[----:B------:R-:W-:-:S02]  /*7cb0*/  SHF.R.U32.HI R83, RZ, 0x8, R79 ;  /* 0x00000008ff537819 */ /* 0x000fc4000001164f */
[----:B------:R-:W-:-:S04]  /*7cc0*/  SHF.R.U32.HI R79, RZ, 0x8, R79 ;  /* 0x00000008ff4f7819 */ /* 0x000fc8000001164f */
[----:B------:R-:W-:Y:S02]  /*7cd0*/  SGXT.U32 R79, R79, 0x1 ;  /* 0x000000014f4f781a */ /* 0x000fe40000000000 */
[----:B------:R-:W-:Y:S02]  /*7ce0*/  LOP3.LUT R118, R118, 0x64, RZ, 0xfc, !PT ;  /* 0x0000006476767812 */ /* 0x000fe400078efcff */
[----:B------:R-:W-:Y:S01]  /*7cf0*/  LOP3.LUT R79, R79, 0x66, RZ, 0xfc, !PT ;  /* 0x000000664f4f7812 */ /* 0x000fe200078efcff */
[----:B------:R-:W-:Y:S04]  /*7d00*/  STL [R1+0x10], R10 ;  /* 0x0000100a01007387 */ /* 0x000fe80000100800 */
[----:B------:R1:W-:Y:S04]  /*7d10*/  STL [R1+0xc], R4 ;  /* 0x00000c0401007387 */ /* 0x0003e80000100800 */
[----:B------:R3:W-:Y:S01]  /*7d20*/  STL [R1+0x8], R0 ;  /* 0x0000080001007387 */ /* 0x0007e20000100800 */
[----:B-1----:R-:W-:-:S02]  /*7d30*/  IMAD R4, R79, R88, RZ ;  /* 0x000000584f047224 */ /* 0x002fc400078e02ff */
[----:B---3--:R-:W-:-:S03]  /*7d40*/  IMAD R0, R118, R88, RZ ;  /* 0x0000005876007224 */ /* 0x008fc600078e02ff */
[----:B------:R1:W-:Y:S04]  /*7d50*/  STL [R1+0x4], R4 ;  /* 0x0000040401007387 */ /* 0x0003e80000100800 */
[----:B------:R3:W-:Y:S01]  /*7d60*/  STL [R1], R0 ;  /* 0x0000000001007387 */ /* 0x0007e20000100800 */
[----:B------:R-:W-:-:S03]  /*7d70*/  IMAD R116, R108, R88, RZ ;  /* 0x000000586c747224 */ /* 0x000fc600078e02ff */
[----:B-1----:R-:W4:Y:S04]  /*7d80*/  LDL R4, [R1+0xe8] ;  /* 0x0000e80001047983 */ /* 0x002f280000100800 */
[----:B---3--:R-:W3:Y:S01]  /*7d90*/  LDL R0, [R1+0xf4] ;  /* 0x0000f40001007983 */ /* 0x008ee20000100800 */
[--C-:B------:R-:W-:Y:S02]  /*7da0*/  SHF.R.U32.HI R108, RZ, 0x8, R107.reuse ;  /* 0x00000008ff6c7819 */ /* 0x100fe4000001166b */
[----:B------:R-:W-:Y:S02]  /*7db0*/  SHF.R.U32.HI R107, RZ, 0x8, R107 ;  /* 0x00000008ff6b7819 */ /* 0x000fe4000001166b */
[----:B------:R-:W-:Y:S02]  /*7dc0*/  SGXT.U32 R108, R108, 0x1 ;  /* 0x000000016c6c781a */ /* 0x000fe40000000000 */
[----:B------:R-:W-:-:S02]  /*7dd0*/  SGXT.U32 R107, R107, 0x1 ;  /* 0x000000016b6b781a */ /* 0x000fc40000000000 */
[----:B------:R-:W-:Y:S02]  /*7de0*/  LOP3.LUT R108, R108, 0x48, RZ, 0xfc, !PT ;  /* 0x000000486c6c7812 */ /* 0x000fe400078efcff */
[----:B------:R-:W-:Y:S01]  /*7df0*/  LOP3.LUT R107, R107, 0x4a, RZ, 0xfc, !PT ;  /* 0x0000004a6b6b7812 */ /* 0x000fe200078efcff */
[-C--:B------:R-:W-:Y:S01]  /*7e00*/  IMAD R119, R91, R88.reuse, RZ ;  /* 0x000000585b777224 */ /* 0x080fe200078e02ff */
[--C-:B------:R-:W-:Y:S01]  /*7e10*/  SHF.R.U32.HI R91, RZ, 0x8, R94.reuse ;  /* 0x00000008ff5b7819 */ /* 0x100fe2000001165e */
[-C--:B------:R-:W-:Y:S01]  /*7e20*/  IMAD R118, R92, R88.reuse, RZ ;  /* 0x000000585c767224 */ /* 0x080fe200078e02ff */
[----:B------:R-:W-:Y:S01]  /*7e30*/  SHF.R.U32.HI R92, RZ, 0x8, R94 ;  /* 0x00000008ff5c7819 */ /* 0x000fe2000001165e */
[-C--:B------:R-:W-:Y:S01]  /*7e40*/  IMAD R117, R109, R88.reuse, RZ ;  /* 0x000000586d757224 */ /* 0x080fe200078e02ff */
[--C-:B------:R-:W-:Y:S01]  /*7e50*/  SHF.R.U32.HI R109, RZ, 0x8, R110.reuse ;  /* 0x00000008ff6d7819 */ /* 0x100fe2000001166e */
[-C--:B------:R-:W-:Y:S01]  /*7e60*/  IMAD R113, R107, R88.reuse, RZ ;  /* 0x000000586b717224 */ /* 0x080fe200078e02ff */
[--C-:B------:R-:W-:Y:S01]  /*7e70*/  SHF.R.U32.HI R107, RZ, 0x8, R110.reuse ;  /* 0x00000008ff6b7819 */ /* 0x100fe2000001166e */
[-C--:B------:R-:W-:Y:S01]  /*7e80*/  IMAD R112, R108, R88.reuse, RZ ;  /* 0x000000586c707224 */ /* 0x080fe200078e02ff */
[----:B------:R-:W-:Y:S01]  /*7e90*/  SHF.R.U32.HI R108, RZ, 0x8, R110 ;  /* 0x00000008ff6c7819 */ /* 0x000fe2000001166e */
[-C--:B------:R-:W-:Y:S01]  /*7ea0*/  IMAD R99, R95, R88.reuse, RZ ;  /* 0x000000585f637224 */ /* 0x080fe200078e02ff */
[----:B------:R-:W-:Y:S01]  /*7eb0*/  SHF.R.U32.HI R95, RZ, 0x8, R96 ;  /* 0x00000008ff5f7819 */ /* 0x000fe20000011660 */
[----:B------:R-:W-:Y:S01]  /*7ec0*/  IMAD R98, R93, R88, RZ ;  /* 0x000000585d627224 */ /* 0x000fe200078e02ff */
[----:B------:R-:W-:-:S02]  /*7ed0*/  SHF.R.U32.HI R93, RZ, 0x8, R94 ;  /* 0x00000008ff5d7819 */ /* 0x000fc4000001165e */
[----:B------:R-:W-:Y:S02]  /*7ee0*/  SHF.R.U32.HI R110, RZ, 0x8, R110 ;  /* 0x00000008ff6e7819 */ /* 0x000fe4000001166e */
[----:B------:R-:W-:Y:S02]  /*7ef0*/  SHF.R.U32.HI R96, RZ, 0x8, R96 ;  /* 0x00000008ff607819 */ /* 0x000fe40000011660 */
[----:B------:R-:W-:Y:S02]  /*7f00*/  SHF.R.U32.HI R94, RZ, 0x8, R94 ;  /* 0x00000008ff5e7819 */ /* 0x000fe4000001165e */
[----:B------:R-:W-:Y:S02]  /*7f10*/  SGXT.U32 R83, R83, 0x1 ;  /* 0x000000015353781a */ /* 0x000fe40000000000 */
[----:B------:R-:W-:Y:S02]  /*7f20*/  SGXT.U32 R82, R82, 0x1 ;  /* 0x000000015252781a */ /* 0x000fe40000000000 */
[----:B------:R-:W-:-:S02]  /*7f30*/  SGXT.U32 R107, R107, 0x1 ;  /* 0x000000016b6b781a */ /* 0x000fc40000000000 */
[----:B------:R-:W-:Y:S02]  /*7f40*/  SGXT.U32 R108, R108, 0x1 ;  /* 0x000000016c6c781a */ /* 0x000fe40000000000 */
[----:B------:R-:W-:Y:S02]  /*7f50*/  SGXT.U32 R109, R109, 0x1 ;  /* 0x000000016d6d781a */ /* 0x000fe40000000000 */
[----:B------:R-:W-:Y:S02]  /*7f60*/  SGXT.U32 R110, R110, 0x1 ;  /* 0x000000016e6e781a */ /* 0x000fe40000000000 */
[----:B------:R-:W-:Y:S02]  /*7f70*/  SGXT.U32 R95, R95, 0x1 ;  /* 0x000000015f5f781a */ /* 0x000fe40000000000 */
[----:B------:R-:W-:Y:S02]  /*7f80*/  SGXT.U32 R96, R96, 0x1 ;  /* 0x000000016060781a */ /* 0x000fe40000000000 */
[----:B------:R-:W-:-:S02]  /*7f90*/  SGXT.U32 R91, R91, 0x1 ;  /* 0x000000015b5b781a */ /* 0x000fc40000000000 */
[----:B------:R-:W-:Y:S02]  /*7fa0*/  SGXT.U32 R92, R92, 0x1 ;  /* 0x000000015c5c781a */ /* 0x000fe40000000000 */
[----:B------:R-:W-:Y:S02]  /*7fb0*/  SGXT.U32 R93, R93, 0x1 ;  /* 0x000000015d5d781a */ /* 0x000fe40000000000 */
[----:B------:R-:W-:Y:S02]  /*7fc0*/  SGXT.U32 R94, R94, 0x1 ;  /* 0x000000015e5e781a */ /* 0x000fe40000000000 */
[----:B------:R-:W-:Y:S02]  /*7fd0*/  LOP3.LUT R82, R82, 0x62, RZ, 0xfc, !PT ;  /* 0x0000006252527812 */ /* 0x000fe400078efcff */
[----:B------:R-:W-:Y:S02]  /*7fe0*/  LOP3.LUT R83, R83, 0x60, RZ, 0xfc, !PT ;  /* 0x0000006053537812 */ /* 0x000fe400078efcff */
[----:B------:R-:W-:-:S02]  /*7ff0*/  LOP3.LUT R110, R110, 0x46, RZ, 0xfc, !PT ;  /* 0x000000466e6e7812 */ /* 0x000fc400078efcff */
[----:B------:R-:W-:Y:S02]  /*8000*/  LOP3.LUT R109, R109, 0x44, RZ, 0xfc, !PT ;  /* 0x000000446d6d7812 */ /* 0x000fe400078efcff */
[----:B------:R-:W-:Y:S02]  /*8010*/  LOP3.LUT R108, R108, 0x42, RZ, 0xfc, !PT ;  /* 0x000000426c6c7812 */ /* 0x000fe400078efcff */
[----:B------:R-:W-:Y:S02]  /*8020*/  LOP3.LUT R107, R107, 0x40, RZ, 0xfc, !PT ;  /* 0x000000406b6b7812 */ /* 0x000fe400078efcff */
[----:B------:R-:W-:Y:S02]  /*8030*/  LOP3.LUT R96, R96, 0x2a, RZ, 0xfc, !PT ;  /* 0x0000002a60607812 */ /* 0x000fe400078efcff */
[----:B------:R-:W-:Y:S02]  /*8040*/  LOP3.LUT R95, R95, 0x28, RZ, 0xfc, !PT ;  /* 0x000000285f5f7812 */ /* 0x000fe400078efcff */
[----:B------:R-:W-:-:S02]  /*8050*/  LOP3.LUT R94, R94, 0x26, RZ, 0xfc, !PT ;  /* 0x000000265e5e7812 */ /* 0x000fc400078efcff */
[----:B------:R-:W-:Y:S02]  /*8060*/  LOP3.LUT R93, R93, 0x24, RZ, 0xfc, !PT ;  /* 0x000000245d5d7812 */ /* 0x000fe400078efcff */
[----:B------:R-:W-:Y:S02]  /*8070*/  LOP3.LUT R92, R92, 0x22, RZ, 0xfc, !PT ;  /* 0x000000225c5c7812 */ /* 0x000fe400078efcff */
[----:B------:R-:W-:Y:S01]  /*8080*/  LOP3.LUT R91, R91, 0x20, RZ, 0xfc, !PT ;  /* 0x000000205b5b7812 */ /* 0x000fe200078efcff */
[-C--:B------:R-:W-:Y:S02]  /*8090*/  IMAD R87, R87, R88.reuse, RZ ;  /* 0x0000005857577224 */ /* 0x080fe400078e02ff */
[-C--:B------:R-:W-:Y:S02]  /*80a0*/  IMAD R125, R82, R88.reuse, RZ ;  /* 0x00000058527d7224 */ /* 0x080fe400078e02ff */
[-C--:B------:R-:W-:Y:S02]  /*80b0*/  IMAD R124, R83, R88.reuse, RZ ;  /* 0x00000058537c7224 */ /* 0x080fe400078e02ff */
[----:B------:R-:W-:-:S02]  /*80c0*/  IMAD R123, R80, R88, RZ ;  /* 0x00000058507b7224 */ /* 0x000fc400078e02ff */
[-C--:B------:R-:W-:Y:S01]  /*80d0*/  IMAD R122, R81, R88.reuse, RZ ;  /* 0x00000058517a7224 */ /* 0x080fe200078e02ff */
[----:B------:R-:W2:Y:S01]  /*80e0*/  LDL R80, [R1+0xec] ;  /* 0x0000ec0001507983 */ /* 0x000ea20000100800 */
[-C--:B------:R-:W-:Y:S02]  /*80f0*/  IMAD R121, R84, R88.reuse, RZ ;  /* 0x0000005854797224 */ /* 0x080fe400078e02ff */
[-C--:B------:R-:W-:Y:S01]  /*8100*/  IMAD R120, R85, R88.reuse, RZ ;  /* 0x0000005855787224 */ /* 0x080fe200078e02ff */
[----:B------:R-:W2:Y:S01]  /*8110*/  LDL R81, [R1+0xf0] ;  /* 0x0000f00001517983 */ /* 0x000ea20000100800 */
[-C--:B------:R-:W-:Y:S02]  /*8120*/  IMAD R115, R115, R88.reuse, RZ ;  /* 0x0000005873737224 */ /* 0x080fe400078e02ff */
[-C--:B------:R-:W-:Y:S02]  /*8130*/  IMAD R114, R114, R88.reuse, RZ ;  /* 0x0000005872727224 */ /* 0x080fe400078e02ff */
[----:B------:R-:W-:-:S02]  /*8140*/  IMAD R110, R110, R88, RZ ;  /* 0x000000586e6e7224 */ /* 0x000fc400078e02ff */
[-C--:B------:R-:W-:Y:S02]  /*8150*/  IMAD R109, R109, R88.reuse, RZ ;  /* 0x000000586d6d7224 */ /* 0x080fe400078e02ff */
[-C--:B------:R-:W-:Y:S02]  /*8160*/  IMAD R108, R108, R88.reuse, RZ ;  /* 0x000000586c6c7224 */ /* 0x080fe400078e02ff */
[-C--:B------:R-:W-:Y:S02]  /*8170*/  IMAD R107, R107, R88.reuse, RZ ;  /* 0x000000586b6b7224 */ /* 0x080fe400078e02ff */
        /* <DEDUP_REMOVED lines=16> */
[----:B------:R-:W-:Y:S02]  /*8280*/  IMAD R88, R111, R88, RZ ;  /* 0x000000586f587224 */ /* 0x000fe400078e02ff */
[----:B------:R-:W2:Y:S01]  /*8290*/  LDL R111, [R1+0xf8] ;  /* 0x0000f800016f7983 */ /* 0x000ea20000100800 */
[----:B---3--:R-:W-:-:S04]  /*82a0*/  SHF.R.S32.HI R82, RZ, 0x1f, R0 ;  /* 0x0000001fff527819 */ /* 0x008fc80000011400 */
[----:B------:R-:W-:Y:S02]  /*82b0*/  SHF.L.U64.HI R82, R0, 0x2, R82 ;  /* 0x0000000200527819 */ /* 0x000fe40000010252 */
[----:B------:R1:W5:Y:S01]  /*82c0*/  LDL.LU R0, [R1+0x188] ;  /* 0x0001880001007983 */ /* 0x0003620000300800 */
[----:B----4-:R-:W-:-:S04]  /*82d0*/  SHF.R.S32.HI R83, RZ, 0x1f, R4 ;  /* 0x0000001fff537819 */ /* 0x010fc80000011404 */
[----:B------:R-:W-:Y:S02]  /*82e0*/  SHF.L.U64.HI R83, R4, 0x2, R83 ;  /* 0x0000000204537819 */ /* 0x000fe40000010253 */
[----:B------:R-:W3:Y:S01]  /*82f0*/  S2R R4, SR_TID.X ;  /* 0x0000000000047919 */ /* 0x000ee20000002100 */
[----:B------:R-:W-:Y:S02]  /*8300*/  IADD3 R72, P5, R72, UR12, RZ ;  /* 0x0000000c48487c10 */ /* 0x000fe4000ffbe0ff */
[----:B------:R-:W-:Y:S02]  /*8310*/  IADD3 R9, P6, R9, UR12, RZ ;  /* 0x0000000c09097c10 */ /* 0x000fe4000ffde0ff */
[----:B------:R-:W-:Y:S02]  /*8320*/  IADD3 R10, P3, R12, UR12, RZ ;  /* 0x0000000c0c0a7c10 */ /* 0x000fe4000ff7e0ff */
[----:B------:R-:W-:Y:S02]  /*8330*/  IADD3 R11, P4, R11, UR12, RZ ;  /* 0x0000000c0b0b7c10 */ /* 0x000fe4000ff9e0ff */
[----:B------:R-:W-:-:S02]  /*8340*/  IADD3.X R16, R16, UR13, RZ, P5, !PT ;  /* 0x0000000d10107c10 */ /* 0x000fc4000affe4ff */
[----:B------:R-:W-:Y:S02]  /*8350*/  IADD3.X R18, R18, UR13, RZ, P6, !PT ;  /* 0x0000000d12127c10 */ /* 0x000fe4000b7fe4ff */
[----:B------:R-:W-:Y:S02]  /*8360*/  IADD3.X R20, R20, UR13, RZ, P3, !PT ;  /* 0x0000000d14147c10 */ /* 0x000fe40009ffe4ff */
[----:B------:R-:W-:Y:S02]  /*8370*/  IADD3.X R22, R22, UR13, RZ, P4, !PT ;  /* 0x0000000d16167c10 */ /* 0x000fe4000a7fe4ff */
[----:B------:R-:W-:Y:S02]  /*8380*/  IADD3 R12, P5, R25, UR12, RZ ;  /* 0x0000000c190c7c10 */ /* 0x000fe4000ffbe0ff */
[----:B------:R-:W-:Y:S02]  /*8390*/  IADD3 R14, P6, R14, UR12, RZ ;  /* 0x0000000c0e0e7c10 */ /* 0x000fe4000ffde0ff */
[----:B------:R-:W-:-:S02]  /*83a0*/  IADD3 R13, P3, R13, UR12, RZ ;  /* 0x0000000c0d0d7c10 */ /* 0x000fc4000ff7e0ff */
[----:B------:R-:W-:Y:S02]  /*83b0*/  IADD3 R15, P4, R15, UR12, RZ ;  /* 0x0000000c0f0f7c10 */ /* 0x000fe4000ff9e0ff */
[----:B------:R-:W-:Y:S02]  /*83c0*/  IADD3.X R56, R56, UR13, RZ, P5, !PT ;  /* 0x0000000d38387c10 */ /* 0x000fe4000affe4ff */
[----:B------:R-:W-:Y:S02]  /*83d0*/  IADD3.X R58, R58, UR13, RZ, P6, !PT ;  /* 0x0000000d3a3a7c10 */ /* 0x000fe4000b7fe4ff */
[----:B------:R-:W-:Y:S02]  /*83e0*/  IADD3.X R60, R60, UR13, RZ, P3, !PT ;  /* 0x0000000d3c3c7c10 */ /* 0x000fe40009ffe4ff */
[----:B------:R-:W-:Y:S02]  /*83f0*/  IADD3.X R62, R62, UR13, RZ, P4, !PT ;  /* 0x0000000d3e3e7c10 */ /* 0x000fe4000a7fe4ff */
[----:B--2---:R-:W-:-:S02]  /*8400*/  LEA R78, P2, R6, R78, 0x3 ;  /* 0x0000004e064e7211 */ /* 0x004fc400078418ff */
[----:B------:R-:W-:Y:S02]  /*8410*/  SHF.R.S32.HI R76, RZ, 0x1f, R6 ;  /* 0x0000001fff4c7819 */ /* 0x000fe40000011406 */
[----:B------:R-:W-:Y:S02]  /*8420*/  IADD3 R17, P5, R17, UR12, RZ ;  /* 0x0000000c11117c10 */ /* 0x000fe4000ffbe0ff */
[----:B------:R-:W-:Y:S02]  /*8430*/  IADD3 R19, P6, R19, UR12, RZ ;  /* 0x0000000c13137c10 */ /* 0x000fe4000ffde0ff */
[----:B------:R-:W-:Y:S02]  /*8440*/  IADD3 R21, P3, R21, UR12, RZ ;  /* 0x0000000c15157c10 */ /* 0x000fe4000ff7e0ff */
[----:B------:R-:W-:Y:S02]  /*8450*/  IADD3 R23, P4, R23, UR12, RZ ;  /* 0x0000000c17177c10 */ /* 0x000fe4000ff9e0ff */
[----:B------:R-:W-:-:S02]  /*8460*/  IADD3 R78, P1, R78, UR8, RZ ;  /* 0x000000084e4e7c10 */ /* 0x000fc4000ff3e0ff */
[----:B------:R-:W-:Y:S02]  /*8470*/  IADD3.X R64, R64, UR13, RZ, P5, !PT ;  /* 0x0000000d40407c10 */ /* 0x000fe4000affe4ff */
[----:B------:R-:W-:Y:S02]  /*8480*/  IADD3.X R66, R66, UR13, RZ, P6, !PT ;  /* 0x0000000d42427c10 */ /* 0x000fe4000b7fe4ff */
[----:B------:R-:W-:Y:S02]  /*8490*/  IADD3.X R68, R68, UR13, RZ, P3, !PT ;  /* 0x0000000d44447c10 */ /* 0x000fe40009ffe4ff */
[----:B------:R-:W-:Y:S02]  /*84a0*/  IADD3.X R8, R8, UR13, RZ, P4, !PT ;  /* 0x0000000d08087c10 */ /* 0x000fe4000a7fe4ff */
[----:B------:R-:W-:Y:S02]  /*84b0*/  LEA.HI.X R24, R6, R24, R76, 0x3, P2 ;  /* 0x0000001806187211 */ /* 0x000fe400010f1c4c */
[----:B------:R-:W-:-:S02]  /*84c0*/  SHF.R.S32.HI R75, RZ, 0x7, R75 ;  /* 0x00000007ff4b7819 */ /* 0x000fc4000001144b */
[----:B------:R-:W-:Y:S02]  /*84d0*/  IADD3 R57, P5, R57, UR12, RZ ;  /* 0x0000000c39397c10 */ /* 0x000fe4000ffbe0ff */
[----:B------:R-:W-:Y:S02]  /*84e0*/  IADD3 R59, P6, R59, UR12, RZ ;  /* 0x0000000c3b3b7c10 */ /* 0x000fe4000ffde0ff */
[----:B------:R-:W-:Y:S02]  /*84f0*/  IADD3 R61, P3, R61, UR12, RZ ;  /* 0x0000000c3d3d7c10 */ /* 0x000fe4000ff7e0ff */
[----:B------:R-:W-:Y:S02]  /*8500*/  IADD3 R63, P4, R63, UR12, RZ ;  /* 0x0000000c3f3f7c10 */ /* 0x000fe4000ff9e0ff */
[----:B---3--:R-:W-:Y:S02]  /*8510*/  SHF.R.U32.HI R4, RZ, 0x8, R4 ;  /* 0x00000008ff047819 */ /* 0x008fe40000011604 */
[----:B------:R-:W-:-:S02]  /*8520*/  CS2R R26, SRZ ;  /* 0x00000000001a7805 */ /* 0x000fc4000001ff00 */
[----:B------:R-:W-:Y:S02]  /*8530*/  IADD3.X R79, R24, UR9, RZ, P1, !PT ;  /* 0x00000009184f7c10 */ /* 0x000fe40008ffe4ff */
[----:B------:R-:W-:Y:S02]  /*8540*/  CS2R R24, SRZ ;  /* 0x0000000000187805 */ /* 0x000fe4000001ff00 */
[C---:B------:R-:W-:Y:S02]  /*8550*/  SHF.L.U64.HI R73, R74.reuse, 0x2, R73 ;  /* 0x000000024a497819 */ /* 0x040fe40000010249 */
[----:B------:R-:W-:Y:S02]  /*8560*/  SHF.R.S32.HI R84, RZ, 0x1f, R80 ;  /* 0x0000001fff547819 */ /* 0x000fe40000011450 */
[----:B------:R-:W-:Y:S01]  /*8570*/  SHF.R.S32.HI R85, RZ, 0x1f, R81 ;  /* 0x0000001fff557819 */ /* 0x000fe20000011451 */
[----:B------:R-:W-:Y:S01]  /*8580*/  IMAD.SHL.U32 R74, R74, 0x4, RZ ;  /* 0x000000044a4a7824 */ /* 0x000fe200078e00ff */
[----:B------:R-:W-:-:S02]  /*8590*/  SHF.L.U64.HI R84, R80, 0x2, R84 ;  /* 0x0000000250547819 */ /* 0x000fc40000010254 */
[----:B------:R-:W-:Y:S02]  /*85a0*/  CS2R R28, SRZ ;  /* 0x00000000001c7805 */ /* 0x000fe4000001ff00 */
[----:B------:R-:W-:Y:S02]  /*85b0*/  IADD3.X R67, R67, UR13, RZ, P5, !PT ;  /* 0x0000000d43437c10 */ /* 0x000fe4000affe4ff */
[----:B------:R-:W-:Y:S02]  /*85c0*/  CS2R R30, SRZ ;  /* 0x00000000001e7805 */ /* 0x000fe4000001ff00 */
[----:B------:R-:W-:Y:S02]  /*85d0*/  IADD3.X R69, R69, UR13, RZ, P6, !PT ;  /* 0x0000000d45457c10 */ /* 0x000fe4000b7fe4ff */
[----:B------:R-:W-:Y:S02]  /*85e0*/  CS2R R32, SRZ ;  /* 0x0000000000207805 */ /* 0x000fe4000001ff00 */
[----:B------:R-:W-:-:S02]  /*85f0*/  IADD3.X R70, R70, UR13, RZ, P3, !PT ;  /* 0x0000000d46467c10 */ /* 0x000fc40009ffe4ff */
[----:B------:R-:W-:Y:S02]  /*8600*/  CS2R R34, SRZ ;  /* 0x0000000000227805 */ /* 0x000fe4000001ff00 */
[----:B------:R-:W-:Y:S02]  /*8610*/  IADD3.X R71, R71, UR13, RZ, P4, !PT ;  /* 0x0000000d47477c10 */ /* 0x000fe4000a7fe4ff */
[----:B------:R-:W-:Y:S02]  /*8620*/  CS2R R36, SRZ ;  /* 0x0000000000247805 */ /* 0x000fe4000001ff00 */
[----:B------:R-:W-:Y:S02]  /*8630*/  CS2R R38, SRZ ;  /* 0x0000000000267805 */ /* 0x000fe4000001ff00 */
[----:B------:R-:W-:Y:S02]  /*8640*/  SHF.L.U64.HI R76, R6, 0x2, R76 ;  /* 0x00000002064c7819 */ /* 0x000fe4000001024c */
[----:B------:R-:W-:-:S02]  /*8650*/  CS2R R40, SRZ ;  /* 0x0000000000287805 */ /* 0x000fc4000001ff00 */
[----:B------:R-:W-:Y:S02]  /*8660*/  SGXT.U32 R4, R4, 0x1 ;  /* 0x000000010404781a */ /* 0x000fe40000000000 */
[----:B------:R-:W-:Y:S02]  /*8670*/  CS2R R42, SRZ ;  /* 0x00000000002a7805 */ /* 0x000fe4000001ff00 */
[----:B------:R-:W-:Y:S02]  /*8680*/  SHF.L.U64.HI R85, R81, 0x2, R85 ;  /* 0x0000000251557819 */ /* 0x000fe40000010255 */
[----:B------:R-:W-:Y:S02]  /*8690*/  CS2R R44, SRZ ;  /* 0x00000000002c7805 */ /* 0x000fe4000001ff00 */
[----:B------:R-:W-:Y:S02]  /*86a0*/  CS2R R46, SRZ ;  /* 0x00000000002e7805 */ /* 0x000fe4000001ff00 */
[----:B------:R-:W-:-:S02]  /*86b0*/  CS2R R48, SRZ ;  /* 0x0000000000307805 */ /* 0x000fc4000001ff00 */
[----:B------:R-:W-:Y:S02]  /*86c0*/  CS2R R50, SRZ ;  /* 0x0000000000327805 */ /* 0x000fe4000001ff00 */
[----:B------:R-:W-:Y:S02]  /*86d0*/  CS2R R52, SRZ ;  /* 0x0000000000347805 */ /* 0x000fe4000001ff00 */
[----:B------:R-:W-:Y:S01]  /*86e0*/  CS2R R54, SRZ ;  /* 0x0000000000367805 */ /* 0x000fe2000001ff00 */
[----:B------:R-:W-:Y:S01]  /*86f0*/  VIADD R80, R75, 0xfffffffe ;  /* 0xfffffffe4b507836 */ /* 0x000fe20000000000 */
[----:B------:R-:W-:Y:S01]  /*8700*/  UMOV UR9, 0x1 ;  /* 0x0000000100097882 */ /* 0x000fe20000000000 */
[----:B------:R-:W-:Y:S01]  /*8710*/  UMOV UR8, 0xffffffff ;  /* 0xffffffff00087882 */ /* 0x000fe20000000000 */
[----:B------:R-:W-:Y:S01]  /*8720*/  UMOV UR4, URZ ;  /* 0x0000003f00047c82 */ /* 0x000fe20008000000 */
[----:B------:R-:W-:-:S04]  /*8730*/  SHF.R.S32.HI R86, RZ, 0x1f, R111 ;  /* 0x0000001fff567819 */ /* 0x000fc8000001146f */
[----:B-1----:R-:W-:-:S07]  /*8740*/  SHF.L.U64.HI R86, R111, 0x2, R86 ;  /* 0x000000026f567819 */ /* 0x002fce0000010256 */
.L_x_1:
[----:B------:R-:W-:Y:S01]  /*8750*/  UIADD3 UR8, UR8, 0x1, URZ ;  /* 0x0000000108087890 */ /* 0x000fe2000fffe03f */
[----:B------:R-:W-:-:S04]  /*8760*/  DEPBAR.LE SB0, 0x2 ;  /* 0x000080800000791a */ /* 0x000fc80000000000 */
[----:B------:R-:W-:Y:S01]  /*8770*/  BAR.SYNC.DEFER_BLOCKING 0x0 ;  /* 0x0000000000007b1d */ /* 0x000fe20000010000 */
[----:B------:R-:W-:-:S04]  /*8780*/  UISETP.GT.AND UP0, UPT, UR8, 0x2, UPT ;  /* 0x000000020800788c */ /* 0x000fc8000bf04270 */
[----:B------:R-:W-:Y:S02]  /*8790*/  USEL UR8, UR8, URZ, !UP0 ;  /* 0x0000003f08087287 */ /* 0x000fe4000c000000 */
[----:B------:R-:W-:Y:S01]  /*87a0*/  USHF.L.U32 UR5, UR11, 0x7, URZ ;  /* 0x000000070b057899 */ /* 0x000fe2000800063f */
[----:B------:R-:W2:Y:S01]  /*87b0*/  LDL R81, [R1+0xf8] ;  /* 0x0000f80001517983 */ /* 0x000ea20000100800 */
[----:B------:R-:W-:Y:S01]  /*87c0*/  ULEA UR6, UR8, UR7, 0xf ;  /* 0x0000000708067291 */ /* 0x000fe2000f8e783f */
[----:B------:R-:W-:Y:S01]  /*87d0*/  VIADD R80, R75, 0xfffffffe ;  /* 0xfffffffe4b507836 */ /* 0x000fe20000000000 */
[----:B------:R-:W-:Y:S01]  /*87e0*/  ULOP3.LUT UR10, UR5, 0x600, URZ, 0xc0, !UPT ;  /* 0x00000600050a7892 */ /* 0x000fe2000f8ec03f */
[----:B------:R-:W-:Y:S01]  /*87f0*/  ISETP.GE.AND P2, PT, R4, R65, PT ;  /* 0x000000410400720c */ /* 0x000fe20003f46270 */
[----:B------:R-:W-:Y:S02]  /*8800*/  ULEA UR5, UR8, UR7, 0x11 ;  /* 0x0000000708057291 */ /* 0x000fe4000f8e883f */
[----:B------:R-:W-:Y:S01]  /*8810*/  UIADD3 UR6, UR6, 0x60000, URZ ;  /* 0x0006000006067890 */ /* 0x000fe2000fffe03f */
[----:B------:R-:W-:Y:S01]  /*8820*/  ISETP.LE.AND P1, PT, R80, UR4, PT ;  /* 0x0000000450007c0c */ /* 0x000fe2000bf23270 */
[----:B------:R-:W-:Y:S01]  /*8830*/  ULEA.HI UR5, UR5, UR10, URZ, 0x1c ;  /* 0x0000000a05057291 */ /* 0x000fe2000f8fe03f */
[----:B------:R-:W-:Y:S01]  /*8840*/  SEL R80, RZ, 0x4, P2 ;  /* 0x00000004ff507807 */ /* 0x000fe20001000000 */
[----:B------:R-:W-:-:S02]  /*8850*/  USHF.R.U32.HI UR6, URZ, 0x4, UR6 ;  /* 0x000000043f067899 */ /* 0x000fc40008011606 */
[----:B------:R-:W-:Y:S01]  /*8860*/  ULOP3.LUT UR12, UR5, 0x3fff, URZ, 0xc0, !UPT ;  /* 0x00003fff050c7892 */ /* 0x000fe2000f8ec03f */
[----:B------:R-:W-:Y:S01]  /*8870*/  SEL R80, R80, RZ, !P1 ;  /* 0x000000ff50507207 */ /* 0x000fe20004800000 */
[----:B------:R-:W-:Y:S01]  /*8880*/  USGXT.U32 UR14, UR6, 0xe ;  /* 0x0000000e060e789a */ /* 0x000fe20008000000 */
[----:B------:R-:W-:Y:S01]  /*8890*/  WARPGROUP.ARRIVE ;  /* 0x00000000000079c5 */ /* 0x000fe20000000000 */
[----:B------:R-:W-:Y:S01]  /*88a0*/  UMOV UR13, 0x40000040 ;  /* 0x40000040000d7882 */ /* 0x000fe20000000000 */
[----:B------:R-:W-:Y:S01]  /*88b0*/  UMOV UR15, 0x40000040 ;  /* 0x40000040000f7882 */ /* 0x000fe20000000000 */
[----:B------:R-:W-:Y:S01]  /*88c0*/  UMOV UR5, URZ ;  /* 0x0000003f00057c82 */ /* 0x000fe20008000000 */
[----:B------:R-:W-:Y:S01]  /*88d0*/  UMOV UR6, URZ ;  /* 0x0000003f00067c82 */ /* 0x000fe20008000000 */
[----:B------:R-:W-:Y:S01]  /*88e0*/  UIADD3 UR9, UR9, 0x1, URZ ;  /* 0x0000000109097890 */ /* 0x000fe2000fffe03f */
[----:B------:R-:W-:Y:S02]  /*88f0*/  ISETP.NE.U32.AND P2, PT, R80, RZ, PT ;  /* 0x000000ff5000720c */ /* 0x000fe40003f45070 */
[----:B------:R-:W-:Y:S01]  /*8900*/  HGMMA.64x64x8.F32.TF32 R24, gdesc[UR12], R24 ;  /* 0x04e000000c1879f0 */ /* 0x000fe20008702818 */
[----:B------:R-:W-:-:S02]  /*8910*/  UIADD3 UR12, UP0, UR12, 0x2, URZ ;  /* 0x000000020c0c7890 */ /* 0x000fc4000ff1e03f */
[----:B------:R-:W-:Y:S02]  /*8920*/  UIADD3 UR14, UP1, UR14, 0x2, URZ ;  /* 0x000000020e0e7890 */ /* 0x000fe4000ff3e03f */
[----:B------:R-:W-:Y:S02]  /*8930*/  UIADD3.X UR13, UR5, 0x40000040, URZ, UP0, !UPT ;  /* 0x40000040050d7890 */ /* 0x000fe400087fe43f */
[----:B------:R-:W-:Y:S02]  /*8940*/  UIADD3.X UR15, UR6, 0x40000040, URZ, UP1, !UPT ;  /* 0x40000040060f7890 */ /* 0x000fe40008ffe43f */
[----:B------:R-:W-:Y:S02]  /*8950*/  UIADD3.64 UR20, UR12, 0x2, URZ ;  /* 0x000000020c147897 */ /* 0x000fe4000fffe03f */
[----:B------:R-:W-:Y:S02]  /*8960*/  UIADD3.64 UR22, UR14, 0x2, URZ ;  /* 0x000000020e167897 */ /* 0x000fe4000fffe03f */
[----:B------:R-:W-:-:S04]  /*8970*/  UISETP.GT.AND UP0, UPT, UR9, 0x2, UPT ;  /* 0x000000020900788c */ /* 0x000fc8000bf04270 */
[----:B------:R-:W-:-:S04]  /*8980*/  USEL UR9, UR9, URZ, !UP0 ;  /* 0x0000003f09097287 */ /* 0x000fc8000c000000 */
[----:B------:R-:W-:-:S06]  /*8990*/  ULEA UR5, UR9, UR7, 0x11 ;  /* 0x0000000709057291 */ /* 0x000fcc000f8e883f */
[----:B------:R-:W-:Y:S01]  /*89a0*/  VIADD R111, R3, UR5 ;  /* 0x00000005036f7c36 */ /* 0x000fe20008000000 */
[----:B------:R-:W-:Y:S04]  /*89b0*/  HGMMA.64x64x8.F32.TF32 R24, gdesc[UR12], R24 ;  /* 0x04e000000c1879f0 */ /* 0x000fe80008702818 */
[----:B------:R-:W-:Y:S01]  /*89c0*/  HGMMA.64x64x8.F32.TF32 R24, gdesc[UR20], R24 ;  /* 0x04e00000141879f0 */ /* 0x000fe20008702818 */
[----:B------:R-:W-:Y:S02]  /*89d0*/  UIADD3.64 UR20, UR12, 0x4, URZ ;  /* 0x000000040c147897 */ /* 0x000fe4000fffe03f */
[----:B------:R-:W-:-:S09]  /*89e0*/  UIADD3.64 UR22, UR14, 0x4, URZ ;  /* 0x000000040e167897 */ /* 0x000fd2000fffe03f */
[----:B------:R-:W-:Y:S01]  /*89f0*/  HGMMA.64x64x8.F32.TF32 R24, gdesc[UR20], R24 ;  /* 0x04e00000141879f0 */ /* 0x000fe20008702818 */
[----:B------:R-:W-:Y:S02]  /*8a00*/  UIADD3.64 UR20, UR12, 0x7fe, URZ ;  /* 0x000007fe0c147897 */ /* 0x000fe4000fffe03f */
[----:B------:R-:W-:Y:S01]  /*8a10*/  UIADD3.64 UR22, UR14, 0x1fe, URZ ;  /* 0x000001fe0e167897 */ /* 0x000fe2000fffe03f */
[----:B--2---:R-:W-:-:S05]  /*8a20*/  LEA R80, P3, R81, R78, 0x2 ;  /* 0x0000004e51507211 */ /* 0x004fca00078610ff */
[----:B------:R-:W-:-:S03]  /*8a30*/  IMAD.X R81, R79, 0x1, R86, P3 ;  /* 0x000000014f517824 */ /* 0x000fc600018e0656 */
[----:B------:R-:W-:Y:S01]  /*8a40*/  HGMMA.64x64x8.F32.TF32 R24, gdesc[UR20], R24 ;  /* 0x04e00000141879f0 */ /* 0x000fe20008702818 */
[----:B------:R-:W-:Y:S02]  /*8a50*/  UIADD3.64 UR20, UR12, 0x800, URZ ;  /* 0x000008000c147897 */ /* 0x000fe4000fffe03f */
[----:B------:R-:W-:-:S09]  /*8a60*/  UIADD3.64 UR22, UR14, 0x200, URZ ;  /* 0x000002000e167897 */ /* 0x000fd2000fffe03f */
        /* <DEDUP_REMOVED lines=26> */
[----:B------:R-:W-:Y:S02]  /*8c10*/  UIADD3.64 UR22, UR14, 0x602, URZ ;  /* 0x000006020e167897 */ /* 0x000fe4000fffe03f */
[----:B------:R-:W-:Y:S02]  /*8c20*/  UIADD3.64 UR12, UR12, 0x1804, URZ ;  /* 0x000018040c0c7897 */ /* 0x000fe4000fffe03f */
[----:B------:R-:W-:-:S05]  /*8c30*/  UIADD3.64 UR14, UR14, 0x604, URZ ;  /* 0x000006040e0e7897 */ /* 0x000fca000fffe03f */
[----:B------:R-:W-:Y:S04]  /*8c40*/  HGMMA.64x64x8.F32.TF32 R24, gdesc[UR20], R24 ;  /* 0x04e00000141879f0 */ /* 0x000fe80008702818 */
[----:B------:R-:W-:Y:S03]  /*8c50*/  HGMMA.64x64x8.F32.TF32 R24, gdesc[UR12], R24, gsb0 ;  /* 0x04e000000c1879f0 */ /* 0x000fe60008002818 */
[----:B------:R-:W-:Y:S02]  /*8c60*/  WARPGROUP.DEPBAR.LE gsb0, 0x1 ;  /* 0x00008000000079c5 */ /* 0x000fe40000010100 */
[----:B------:R-:W-:Y:S06]  /*8c70*/  BAR.SYNC.DEFER_BLOCKING 0x0 ;  /* 0x0000000000007b1d */ /* 0x000fec0000010000 */
[----:B------:R-:W-:Y:S01]  /*8c80*/  @!PT LDS RZ, [RZ] ;  /* 0x00000000fffff984 */ /* 0x000fe20000000800 */
[----:B------:R-:W-:Y:S01]  /*8c90*/  @!PT LDS RZ, [RZ] ;  /* 0x00000000fffff984 */ /* 0x000fe20000000800 */
[----:B------:R-:W-:Y:S01]  /*8ca0*/  @!PT LDS RZ, [RZ] ;  /* 0x00000000fffff984 */ /* 0x000fe20000000800 */
[----:B------:R1:W-:Y:S04]  /*8cb0*/  LDGSTS.E [R111], desc[UR16][R80.64], P2 ;  /* 0x00000000506f7fae */ /* 0x0003e80009121850 */
[----:B------:R-:W2:Y:S01]  /*8cc0*/  LDL R81, [R1+0xf0] ;  /* 0x0000f00001517983 */ /* 0x000ea20000100800 */
[----:B-1----:R-:W-:-:S04]  /*8cd0*/  LOP3.LUT R80, R4, 0x2, RZ, 0xfc, !PT ;  /* 0x0000000204507812 */ /* 0x002fc800078efcff */
[----:B------:R-:W-:-:S04]  /*8ce0*/  ISETP.GE.AND P2, PT, R80, R65, PT ;  /* 0x000000415000720c */ /* 0x000fc80003f46270 */
[----:B------:R-:W-:-:S04]  /*8cf0*/  SEL R80, RZ, 0x4, P2 ;  /* 0x00000004ff507807 */ /* 0x000fc80001000000 */
[----:B------:R-:W-:-:S04]  /*8d00*/  SEL R80, R80, RZ, !P1 ;  /* 0x000000ff50507207 */ /* 0x000fc80004800000 */
[----:B------:R-:W-:Y:S02]  /*8d10*/  ISETP.NE.U32.AND P2, PT, R80, RZ, PT ;  /* 0x000000ff5000720c */ /* 0x000fe40003f45070 */
[----:B--2---:R-:W-:-:S05]  /*8d20*/  LEA R80, P3, R81, R78, 0x2 ;  /* 0x0000004e51507211 */ /* 0x004fca00078610ff */
[----:B------:R-:W-:-:S06]  /*8d30*/  IMAD.X R81, R79, 0x1, R85, P3 ;  /* 0x000000014f517824 */ /* 0x000fcc00018e0655 */
[----:B------:R1:W-:Y:S02]  /*8d40*/  LDGSTS.E [R111+0x8], desc[UR16][R80.64], P2 ;  /* 0x00008000506f7fae */ /* 0x0003e40009121850 */
[----:B-1----:R-:W-:-:S04]  /*8d50*/  LOP3.LUT R81, R4, 0x20, RZ, 0xfc, !PT ;  /* 0x0000002004517812 */ /* 0x002fc800078efcff */
[----:B------:R-:W-:-:S04]  /*8d60*/  ISETP.GE.AND P2, PT, R81, R65, PT ;  /* 0x000000415100720c */ /* 0x000fc80003f46270 */
[----:B------:R-:W-:-:S04]  /*8d70*/  SEL R80, RZ, 0x4, P2 ;  /* 0x00000004ff507807 */ /* 0x000fc80001000000 */
[----:B------:R-:W-:-:S04]  /*8d80*/  SEL R80, R80, RZ, !P1 ;  /* 0x000000ff50507207 */ /* 0x000fc80004800000 */
[----:B------:R-:W-:Y:S01]  /*8d90*/  ISETP.NE.U32.AND P2, PT, R80, RZ, PT ;  /* 0x000000ff5000720c */ /* 0x000fe20003f45070 */
[----:B------:R-:W-:-:S12]  /*8da0*/  IMAD.WIDE R80, R91, 0x4, R78 ;  /* 0x000000045b507825 */ /* 0x000fd800078e024e */
        /* <DEDUP_REMOVED lines=35> */
[----:B------:R1:W-:Y:S04]  /*8fe0*/  LDGSTS.E [R111+0x18008], desc[UR16][R80.64], P2 ;  /* 0x18008000506f7fae */ /* 0x0003e80009121850 */
[----:B------:R-:W2:Y:S01]  /*8ff0*/  LDL R81, [R1+0xec] ;  /* 0x0000ec0001517983 */ /* 0x000ea20000100800 */
[----:B-1----:R-:W-:-:S04]  /*9000*/  LOP3.LUT R80, R4, 0x4, RZ, 0xfc, !PT ;  /* 0x0000000404507812 */ /* 0x002fc800078efcff */
[----:B------:R-:W-:-:S04]  /*9010*/  ISETP.GE.AND P2, PT, R80, R65, PT ;  /* 0x000000415000720c */ /* 0x000fc80003f46270 */
[----:B------:R-:W-:-:S04]  /*9020*/  SEL R80, RZ, 0x4, P2 ;  /* 0x00000004ff507807 */ /* 0x000fc80001000000 */
[----:B------:R-:W-:-:S04]  /*9030*/  SEL R80, R80, RZ, !P1 ;  /* 0x000000ff50507207 */ /* 0x000fc80004800000 */
[----:B------:R-:W-:Y:S02]  /*9040*/  ISETP.NE.U32.AND P2, PT, R80, RZ, PT ;  /* 0x000000ff5000720c */ /* 0x000fe40003f45070 */
[----:B------:R-:W-:-:S05]  /*9050*/  LOP3.LUT R111, R3, 0x10, RZ, 0x3c, !PT ;  /* 0x00000010036f7812 */ /* 0x000fca00078e3cff */
[----:B------:R-:W-:Y:S01]  /*9060*/  VIADD R111, R111, UR5 ;  /* 0x000000056f6f7c36 */ /* 0x000fe20008000000 */
[----:B--2---:R-:W-:-:S05]  /*9070*/  LEA R80, P3, R81, R78, 0x2 ;  /* 0x0000004e51507211 */ /* 0x004fca00078610ff */
[----:B------:R-:W-:-:S05]  /*9080*/  IMAD.X R81, R79, 0x1, R84, P3 ;  /* 0x000000014f517824 */ /* 0x000fca00018e0654 */
        /* <DEDUP_REMOVED lines=38> */
[----:B------:R-:W2:Y:S01]  /*92f0*/  LDL R81, [R1] ;  /* 0x0000000001517983 */ /* 0x000ea20000100800 */
[----:B-1----:R-:W-:-:S04]  /*9300*/  LOP3.LUT R80, R4, 0x64, RZ, 0xfc, !PT ;  /* 0x0000006404507812 */ /* 0x002fc800078efcff */
[----:B------:R-:W-:-:S04]  /*9310*/  ISETP.GE.AND P2, PT, R80, R65, PT ;  /* 0x000000415000720c */ /* 0x000fc80003f46270 */
[----:B------:R-:W-:-:S04]  /*9320*/  SEL R80, RZ, 0x4, P2 ;  /* 0x00000004ff507807 */ /* 0x000fc80001000000 */
[----:B------:R-:W-:-:S04]  /*9330*/  SEL R80, R80, RZ, !P1 ;  /* 0x000000ff50507207 */ /* 0x000fc80004800000 */
[----:B------:R-:W-:Y:S01]  /*9340*/  ISETP.NE.U32.AND P2, PT, R80, RZ, PT ;  /* 0x000000ff5000720c */ /* 0x000fe20003f45070 */
[----:B--2---:R-:W-:-:S12]  /*9350*/  IMAD.WIDE R80, R81, 0x4, R78 ;  /* 0x0000000451507825 */ /* 0x004fd800078e024e */
[----:B------:R1:W-:Y:S04]  /*9360*/  LDGSTS.E [R111+0x18000], desc[UR16][R80.64], P2 ;  /* 0x18000000506f7fae */ /* 0x0003e80009121850 */
[----:B------:R-:W2:Y:S01]  /*9370*/  LDL R81, [R1+0x4] ;  /* 0x0000040001517983 */ /* 0x000ea20000100800 */
        /* <DEDUP_REMOVED lines=24> */
[----:B--2---:R-:W-:Y:S02]  /*9500*/  IADD3 R80, P3, R81, R78, RZ ;  /* 0x0000004e51507210 */ /* 0x004fe40007f7e0ff */
[----:B------:R-:W2:Y:S03]  /*9510*/  LDL R81, [R1+0x50] ;  /* 0x0000500001517983 */ /* 0x000ea60000100800 */
[----:B--2---:R-:W-:-:S06]  /*9520*/  IMAD.X R81, R79, 0x1, R81, P3 ;  /* 0x000000014f517824 */ /* 0x004fcc00018e0651 */
        /* <DEDUP_REMOVED lines=51> */
[----:B--2---:R-:W-:Y:S02]  /*9860*/  IADD3 R80, P3, R81, R78, RZ ;  /* 0x0000004e51507210 */ /* 0x004fe40007f7e0ff */
[----:B------:R-:W2:Y:S01]  /*9870*/  LDL R81, [R1+0x4c] ;  /* 0x00004c0001517983 */ /* 0x000ea20000100800 */
[----:B------:R-:W-:-:S05]  /*9880*/  LOP3.LUT R111, R3, 0x30, RZ, 0x3c, !PT ;  /* 0x00000030036f7812 */ /* 0x000fca00078e3cff */
[----:B------:R-:W-:Y:S02]  /*9890*/  VIADD R111, R111, UR5 ;  /* 0x000000056f6f7c36 */ /* 0x000fe40008000000 */
[----:B--2---:R-:W-:-:S05]  /*98a0*/  IMAD.X R81, R79, 0x1, R81, P3 ;  /* 0x000000014f517824 */ /* 0x004fca00018e0651 */
        /* <DEDUP_REMOVED lines=186> */
[----:B------:R1:W-:Y:S02]  /*a450*/  LDGSTS.E [R111+0x18008], desc[UR16][R80.64], P2 ;  /* 0x18008000506f7fae */ /* 0x0003e40009121850 */
[----:B-1----:R-:W-:-:S04]  /*a460*/  LOP3.LUT R81, R4, 0x18, RZ, 0xfc, !PT ;  /* 0x0000001804517812 */ /* 0x002fc800078efcff */
[----:B------:R-:W-:-:S04]  /*a470*/  ISETP.GE.AND P2, PT, R81, R65, PT ;  /* 0x000000415100720c */ /* 0x000fc80003f46270 */
[----:B------:R-:W-:-:S04]  /*a480*/  SEL R80, RZ, 0x4, P2 ;  /* 0x00000004ff507807 */ /* 0x000fc80001000000 */
[----:B------:R-:W-:Y:S02]  /*a490*/  SEL R80, R80, RZ, !P1 ;  /* 0x000000ff50507207 */ /* 0x000fe40004800000 */
[----:B------:R-:W-:Y:S02]  /*a4a0*/  LOP3.LUT R81, R3, 0x60, RZ, 0x3c, !PT ;  /* 0x0000006003517812 */ /* 0x000fe400078e3cff */
[----:B------:R-:W-:-:S03]  /*a4b0*/  ISETP.NE.U32.AND P2, PT, R80, RZ, PT ;  /* 0x000000ff5000720c */ /* 0x000fc60003f45070 */
[----:B------:R-:W-:Y:S02]  /*a4c0*/  VIADD R111, R81, UR5 ;  /* 0x00000005516f7c36 */ /* 0x000fe40008000000 */
[----:B------:R-:W-:-:S08]  /*a4d0*/  IMAD.WIDE R80, R87, 0x4, R78 ;  /* 0x0000000457507825 */ /* 0x000fd000078e024e */
[----:B------:R1:W-:Y:S02]  /*a4e0*/  LDGSTS.E [R111], desc[UR16][R80.64], P2 ;  /* 0x00000000506f7fae */ /* 0x0003e40009121850 */
        /* <DEDUP_REMOVED lines=109> */
[----:B------:R-:W-:Y:S02]  /*abc0*/  ULEA UR5, UR9, UR7, 0xf ;  /* 0x0000000709057291 */ /* 0x000fe4000f8e783f */
[----:B------:R-:W-:Y:S01]  /*abd0*/  UIADD3 UR4, UR4, 0x1, URZ ;  /* 0x0000000104047890 */ /* 0x000fe2000fffe03f */
[----:B--2---:R-:W-:-:S09]  /*abe0*/  IMAD.WIDE R80, R81, 0x4, R78 ;  /* 0x0000000451507825 */ /* 0x004fd200078e024e */
[----:B------:R1:W-:Y:S04]  /*abf0*/  LDGSTS.E [R111+0x18008], desc[UR16][R80.64], P2 ;  /* 0x18008000506f7fae */ /* 0x0003e80009121850 */
[----:B------:R-:W0:Y:S01]  /*ac00*/  LDGDEPBAR ;  /* 0x00000000000079af */ /* 0x000e220000000000 */
[----:B-1----:R-:W1:Y:S01]  /*ac10*/  S2R R81, SR_TID.X ;  /* 0x0000000000517919 */ /* 0x002e620000002100 */
[----:B------:R-:W-:Y:S01]  /*ac20*/  VIADD R111, R2, UR5 ;  /* 0x00000005026f7c36 */ /* 0x000fe20008000000 */
[----:B-1----:R-:W-:-:S04]  /*ac30*/  LOP3.LUT R81, R81, 0x7f, RZ, 0xc0, !PT ;  /* 0x0000007f51517812 */ /* 0x002fc800078ec0ff */
[----:B------:R-:W-:-:S04]  /*ac40*/  ISETP.GE.AND P2, PT, R81, R65, PT ;  /* 0x000000415100720c */ /* 0x000fc80003f46270 */
[----:B------:R-:W-:-:S04]  /*ac50*/  SEL R80, RZ, 0x4, P2 ;  /* 0x00000004ff507807 */ /* 0x000fc80001000000 */
[----:B------:R-:W-:-:S04]  /*ac60*/  SEL R80, R80, RZ, !P1 ;  /* 0x000000ff50507207 */ /* 0x000fc80004800000 */
[----:B------:R-:W-:Y:S02]  /*ac70*/  ISETP.NE.U32.AND P1, PT, R80, RZ, PT ;  /* 0x000000ff5000720c */ /* 0x000fe40003f25070 */
[----:B------:R-:W-:-:S05]  /*ac80*/  IADD3 R80, P2, R5, R63, RZ ;  /* 0x0000003f05507210 */ /* 0x000fca0007f5e0ff */
[----:B------:R-:W-:-:S06]  /*ac90*/  IMAD.X R81, R71, 0x1, R7, P2 ;  /* 0x0000000147517824 */ /* 0x000fcc00010e0607 */
[----:B------:R1:W-:Y:S02]  /*aca0*/  LDGSTS.E [R111+0x60000], desc[UR16][R80.64], P1 ;  /* 0x60000000506f7fae */ /* 0x0003e40008921850 */
[----:B-1----:R-:W-:-:S05]  /*acb0*/  IADD3 R80, P2, R5, R59, RZ ;  /* 0x0000003b05507210 */ /* 0x002fca0007f5e0ff */
[----:B------:R-:W-:-:S05]  /*acc0*/  IMAD.X R81, R69, 0x1, R7, P2 ;  /* 0x0000000145517824 */ /* 0x000fca00010e0607 */
        /* <DEDUP_REMOVED lines=19> */
[----:B-1----:R-:W-:Y:S02]  /*ae00*/  LOP3.LUT R111, R2, 0x40, RZ, 0x3c, !PT ;  /* 0x00000040026f7812 */ /* 0x002fe400078e3cff */
[----:B------:R-:W-:-:S03]  /*ae10*/  IADD3 R80, P2, R5, R61, RZ ;  /* 0x0000003d05507210 */ /* 0x000fc60007f5e0ff */
[----:B------:R-:W-:Y:S02]  /*ae20*/  VIADD R111, R111, UR5 ;  /* 0x000000056f6f7c36 */ /* 0x000fe40008000000 */
        /* <DEDUP_REMOVED lines=19> */
[----:B------:R1:W-:Y:S01]  /*af60*/  LDGSTS.E [R111+0x61a00], desc[UR16][R80.64], P1 ;  /* 0x61a00000506f7fae */ /* 0x0003e20008921850 */
[----:B------:R-:W-:Y:S02]  /*af70*/  IADD3 R12, P5, R12, R74, RZ ;  /* 0x0000004a0c0c7210 */ /* 0x000fe40007fbe0ff */
[----:B-1----:R-:W-:-:S05]  /*af80*/  IADD3 R80, P2, R5, R72, RZ ;  /* 0x0000004805507210 */ /* 0x002fca0007f5e0ff */
[----:B------:R-:W-:Y:S02]  /*af90*/  IMAD.X R81, R16, 0x1, R7, P2 ;  /* 0x0000000110517824 */ /* 0x000fe400010e0607 */
[----:B------:R-:W-:-:S03]  /*afa0*/  IMAD.X R56, R56, 0x1, R73, P5 ;  /* 0x0000000138387824 */ /* 0x000fc600028e0649 */
[----:B------:R1:W-:Y:S01]  /*afb0*/  LDGSTS.E [R111+0x61e00], desc[UR16][R80.64], P1 ;  /* 0x61e00000506f7fae */ /* 0x0003e20008921850 */
[----:B------:R-:W-:Y:S02]  /*afc0*/  LEA R78, P1, R6, R78, 0x2 ;  /* 0x0000004e064e7211 */ /* 0x000fe400078210ff */
[-C--:B------:R-:W-:Y:S01]  /*afd0*/  IADD3 R21, P5, R21, R74.reuse, RZ ;  /* 0x0000004a15157210 */ /* 0x080fe20007fbe0ff */
[----:B------:R-:W0:Y:S01]  /*afe0*/  LDGDEPBAR ;  /* 0x00000000000079af */ /* 0x000e220000000000 */
[-C--:B------:R-:W-:Y:S01]  /*aff0*/  IADD3 R9, P2, R9, R74.reuse, RZ ;  /* 0x0000004a09097210 */ /* 0x080fe20007f5e0ff */
[----:B------:R-:W-:Y:S01]  /*b000*/  IMAD.X R79, R79, 0x1, R76, P1 ;  /* 0x000000014f4f7824 */ /* 0x000fe200008e064c */
[-C--:B------:R-:W-:Y:S01]  /*b010*/  IADD3 R72, P1, R72, R74.reuse, RZ ;  /* 0x0000004a48487210 */ /* 0x080fe20007f3e0ff */
[----:B------:R-:W-:Y:S01]  /*b020*/  IMAD.X R68, R68, 0x1, R73, P5 ;  /* 0x0000000144447824 */ /* 0x000fe200028e0649 */
[-C--:B------:R-:W-:Y:S02]  /*b030*/  IADD3 R10, P3, R10, R74.reuse, RZ ;  /* 0x0000004a0a0a7210 */ /* 0x080fe40007f7e0ff */
[----:B------:R-:W-:-:S02]  /*b040*/  IADD3 R11, P4, R11, R74, RZ ;  /* 0x0000004a0b0b7210 */ /* 0x000fc40007f9e0ff */
[----:B------:R-:W-:Y:S01]  /*b050*/  ISETP.NE.U32.AND P5, PT, R75, UR4, PT ;  /* 0x000000044b007c0c */ /* 0x000fe2000bfa5070 */
[--C-:B------:R-:W-:Y:S01]  /*b060*/  IMAD.X R16, R16, 0x1, R73.reuse, P1 ;  /* 0x0000000110107824 */ /* 0x100fe200008e0649 */
[-C--:B------:R-:W-:Y:S01]  /*b070*/  IADD3 R14, P6, R14, R74.reuse, RZ ;  /* 0x0000004a0e0e7210 */ /* 0x080fe20007fde0ff */
[--C-:B------:R-:W-:Y:S01]  /*b080*/  IMAD.X R18, R18, 0x1, R73.reuse, P2 ;  /* 0x0000000112127824 */ /* 0x100fe200010e0649 */
[-C--:B------:R-:W-:Y:S01]  /*b090*/  IADD3 R13, P1, R13, R74.reuse, RZ ;  /* 0x0000004a0d0d7210 */ /* 0x080fe20007f3e0ff */
[--C-:B------:R-:W-:Y:S01]  /*b0a0*/  IMAD.X R20, R20, 0x1, R73.reuse, P3 ;  /* 0x0000000114147824 */ /* 0x100fe200018e0649 */
[-C--:B------:R-:W-:Y:S01]  /*b0b0*/  IADD3 R15, P2, R15, R74.reuse, RZ ;  /* 0x0000004a0f0f7210 */ /* 0x080fe20007f5e0ff */
[--C-:B------:R-:W-:Y:S01]  /*b0c0*/  IMAD.X R22, R22, 0x1, R73.reuse, P4 ;  /* 0x0000000116167824 */ /* 0x100fe200020e0649 */
[-C--:B------:R-:W-:Y:S02]  /*b0d0*/  IADD3 R17, P3, R17, R74.reuse, RZ ;  /* 0x0000004a11117210 */ /* 0x080fe40007f7e0ff */
[-C--:B------:R-:W-:Y:S01]  /*b0e0*/  IADD3 R19, P4, R19, R74.reuse, RZ ;  /* 0x0000004a13137210 */ /* 0x080fe20007f9e0ff */
[--C-:B------:R-:W-:Y:S01]  /*b0f0*/  IMAD.X R58, R58, 0x1, R73.reuse, P6 ;  /* 0x000000013a3a7824 */ /* 0x100fe200030e0649 */
[-C--:B------:R-:W-:Y:S01]  /*b100*/  IADD3 R23, P6, R23, R74.reuse, RZ ;  /* 0x0000004a17177210 */ /* 0x080fe20007fde0ff */
[--C-:B------:R-:W-:Y:S01]  /*b110*/  IMAD.X R60, R60, 0x1, R73.reuse, P1 ;  /* 0x000000013c3c7824 */ /* 0x100fe200008e0649 */
[-C--:B------:R-:W-:Y:S01]  /*b120*/  IADD3 R57, P1, R57, R74.reuse, RZ ;  /* 0x0000004a39397210 */ /* 0x080fe20007f3e0ff */
[--C-:B------:R-:W-:Y:S01]  /*b130*/  IMAD.X R62, R62, 0x1, R73.reuse, P2 ;  /* 0x000000013e3e7824 */ /* 0x100fe200010e0649 */
[-C--:B------:R-:W-:Y:S01]  /*b140*/  IADD3 R59, P2, R59, R74.reuse, RZ ;  /* 0x0000004a3b3b7210 */ /* 0x080fe20007f5e0ff */
[--C-:B------:R-:W-:Y:S01]  /*b150*/  IMAD.X R64, R64, 0x1, R73.reuse, P3 ;  /* 0x0000000140407824 */ /* 0x100fe200018e0649 */
[-C--:B------:R-:W-:Y:S01]  /*b160*/  IADD3 R61, P3, R61, R74.reuse, RZ ;  /* 0x0000004a3d3d7210 */ /* 0x080fe20007f7e0ff */
[----:B------:R-:W-:Y:S01]  /*b170*/  IMAD.X R66, R66, 0x1, R73, P4 ;  /* 0x0000000142427824 */ /* 0x000fe200020e0649 */
[----:B------:R-:W-:Y:S01]  /*b180*/  IADD3 R63, P4, R63, R74, RZ ;  /* 0x0000004a3f3f7210 */ /* 0x000fe20007f9e0ff */
[----:B------:R-:W-:-:S02]  /*b190*/  VIADD R65, R65, 0xffffff80 ;  /* 0xffffff8041417836 */ /* 0x000fc40000000000 */
[--C-:B------:R-:W-:Y:S02]  /*b1a0*/  IMAD.X R8, R8, 0x1, R73.reuse, P6 ;  /* 0x0000000108087824 */ /* 0x100fe400030e0649 */
[--C-:B------:R-:W-:Y:S02]  /*b1b0*/  IMAD.X R67, R67, 0x1, R73.reuse, P1 ;  /* 0x0000000143437824 */ /* 0x100fe400008e0649 */
[--C-:B------:R-:W-:Y:S02]  /*b1c0*/  IMAD.X R69, R69, 0x1, R73.reuse, P2 ;  /* 0x0000000145457824 */ /* 0x100fe400010e0649 */
[--C-:B------:R-:W-:Y:S02]  /*b1d0*/  IMAD.X R70, R70, 0x1, R73.reuse, P3 ;  /* 0x0000000146467824 */ /* 0x100fe400018e0649 */
[----:B------:R-:W-:Y:S01]  /*b1e0*/  IMAD.X R71, R71, 0x1, R73, P4 ;  /* 0x0000000147477824 */ /* 0x000fe200020e0649 */
[----:B-1----:R-:W-:Y:S06]  /*b1f0*/  @P5 BRA `(.L_x_1) ;  /* 0xffffffd400545947 */ /* 0x002fec000383ffff */
.L_x_0:
[----:B------:R-:W1:Y:S01]  /*b200*/  S2R R80, SR_TID.X ;  /* 0x0000000000507919 */ /* 0x000e620000002100 */
[----:B------:R-:W-:Y:S02]  /*b210*/  WARPGROUP.DEPBAR.LE gsb0, 0x0 ;  /* 0x00008000000079c5 */ /* 0x000fe40000010000 */
[----:B------:R-:W-:-:S04]  /*b220*/  DEPBAR.LE SB0, 0x0 ;  /* 0x000080000000791a */ /* 0x000fc80000000000 */
[----:B------:R-:W-:Y:S01]  /*b230*/  ULDC UR4, c[0x0][0x244] ;  /* 0x0000910000047ab9 */ /* 0x000fe20000000800 */
[----:B-----5:R-:W-:Y:S01]  /*b240*/  LOP3.LUT R6, R0, R4, RZ, 0xfc, !PT ;  /* 0x0000000400067212 */ /* 0x020fe200078efcff */
[----:B------:R-:W-:Y:S01]  /*b250*/  ULDC UR6, c[0x0][0x248] ;  /* 0x0000920000067ab9 */ /* 0x000fe20000000800 */
[C---:B-1----:R-:W-:Y:S02]  /*b260*/  IMAD.SHL.U32 R111, R80.reuse, 0x8, RZ ;  /* 0x00000008506f7824 */ /* 0x042fe400078e00ff */
[C---:B------:R-:W-:Y:S02]  /*b270*/  IMAD.SHL.U32 R75, R80.reuse, 0x200, RZ ;  /* 0x00000200504b7824 */ /* 0x040fe400078e00ff */
[----:B------:R-:W-:Y:S01]  /*b280*/  IMAD.SHL.U32 R81, R80, 0x10, RZ ;  /* 0x0000001050517824 */ /* 0x000fe200078e00ff */
[----:B------:R-:W-:Y:S01]  /*b290*/  LOP3.LUT R111, R111, 0xf80, RZ, 0xc0, !PT ;  /* 0x00000f806f6f7812 */ /* 0x000fe200078ec0ff */
[----:B------:R-:W2:Y:S01]  /*b2a0*/  LDL.LU R80, [R1+0x178] ;  /* 0x0001780001507983 */ /* 0x000ea20000300800 */
[----:B------:R-:W-:-:S02]  /*b2b0*/  LOP3.LUT R75, R75, 0x1000, RZ, 0xc0, !PT ;  /* 0x000010004b4b7812 */ /* 0x000fc400078ec0ff */
[----:B------:R-:W-:Y:S02]  /*b2c0*/  LOP3.LUT R64, R81, 0x70, RZ, 0xc0, !PT ;  /* 0x0000007051407812 */ /* 0x000fe400078ec0ff */
[----:B------:R-:W-:-:S05]  /*b2d0*/  IADD3 R3, R111, UR7, R75 ;  /* 0x000000076f037c10 */ /* 0x000fca000fffe04b */
[----:B------:R-:W-:Y:S01]  /*b2e0*/  IMAD.IADD R64, R64, 0x1, R3 ;  /* 0x0000000140407824 */ /* 0x000fe200078e0203 */
[----:B------:R-:W-:Y:S01]  /*b2f0*/  BAR.SYNC.DEFER_BLOCKING 0x0 ;  /* 0x0000000000007b1d */ /* 0x000fe20000010000 */
[----:B------:R-:W-:-:S05]  /*b300*/  LOP3.LUT R2, R81, 0x1ff0, RZ, 0xc0, !PT ;  /* 0x00001ff051027812 */ /* 0x000fca00078ec0ff */
[----:B------:R1:W-:Y:S02]  /*b310*/  STSM.16.M88.4 [R64], R24 ;  /* 0x0000001840007844 */ /* 0x0003e40000000200 */
[----:B------:R-:W-:Y:S06]  /*b320*/  BAR.SYNC.DEFER_BLOCKING 0x0 ;  /* 0x0000000000007b1d */ /* 0x000fec0000010000 */
[----:B------:R-:W3:Y:S02]  /*b330*/  LDS.128 R60, [R2+UR7] ;  /* 0x00000007023c7984 */ /* 0x000ee40008000c00 */
[----:B------:R-:W-:Y:S06]  /*b340*/  BAR.SYNC.DEFER_BLOCKING 0x0 ;  /* 0x0000000000007b1d */ /* 0x000fec0000010000 */
        /* <DEDUP_REMOVED lines=16> */
[----:B------:R-:W-:Y:S02]  /*b450*/  STSM.16.M88.4 [R64], R44 ;  /* 0x0000002c40007844 */ /* 0x000fe40000000200 */
[----:B------:R-:W-:Y:S06]  /*b460*/  BAR.SYNC.DEFER_BLOCKING 0x0 ;  /* 0x0000000000007b1d */ /* 0x000fec0000010000 */
[----:B------:R-:W3:Y:S02]  /*b470*/  LDS.128 R20, [R2+UR7] ;  /* 0x0000000702147984 */ /* 0x000ee40008000c00 */
[----:B------:R-:W-:Y:S01]  /*b480*/  BAR.SYNC.DEFER_BLOCKING 0x0 ;  /* 0x0000000000007b1d */ /* 0x000fe20000010000 */
[----:B--2---:R-:W-:-:S02]  /*b490*/  IMAD R5, R80, UR4, RZ ;  /* 0x0000000450057c24 */ /* 0x004fc4000f8e02ff */
[----:B-1----:R-:W-:-:S03]  /*b4a0*/  IMAD R24, R6, UR6, RZ ;  /* 0x0000000606187c24 */ /* 0x002fc6000f8e02ff */
[----:B------:R-:W-:Y:S02]  /*b4b0*/  ULDC.64 UR4, c[0x0][0x220] ;  /* 0x0000880000047ab9 */ /* 0x000fe40000000a00 */
[C---:B------:R-:W-:Y:S01]  /*b4c0*/  LEA R3, P2, R5.reuse, UR4, 0x2 ;  /* 0x0000000405037c11 */ /* 0x040fe2000f8410ff */
[----:B------:R-:W-:Y:S01]  /*b4d0*/  STSM.16.M88.4 [R64], R48 ;  /* 0x0000003040007844 */ /* 0x000fe20000000200 */
[----:B------:R-:W-:Y:S01]  /*b4e0*/  BAR.SYNC.DEFER_BLOCKING 0x0 ;  /* 0x0000000000007b1d */ /* 0x000fe20000010000 */
[----:B------:R-:W-:Y:S02]  /*b4f0*/  ISETP.LT.AND P1, PT, R6, R77, !P0 ;  /* 0x0000004d0600720c */ /* 0x000fe40004721270 */
[----:B------:R-:W-:Y:S02]  /*b500*/  LEA.HI.X.SX32 R5, R5, UR5, 0x2, P2 ;  /* 0x0000000505057c11 */ /* 0x000fe400090f16ff */
[----:B------:R-:W-:-:S04]  /*b510*/  LEA R6, P2, R24, R3, 0x2 ;  /* 0x0000000318067211 */ /* 0x000fc800078410ff */
[----:B------:R-:W-:Y:S02]  /*b520*/  LEA.HI.X.SX32 R7, R24, R5, 0x2, P2 ;  /* 0x0000000518077211 */ /* 0x000fe400010f16ff */
[----:B------:R-:W1:Y:S01]  /*b530*/  LDS.128 R24, [R2+UR7] ;  /* 0x0000000702187984 */ /* 0x000e620008000c00 */
[----:B------:R-:W-:Y:S01]  /*b540*/  BAR.SYNC.DEFER_BLOCKING 0x0 ;  /* 0x0000000000007b1d */ /* 0x000fe20000010000 */
[C-C-:B----4-:R-:W-:Y:S02]  /*b550*/  LOP3.LUT R30, R0.reuse, 0x2, R4.reuse, 0xfe, !PT ;  /* 0x00000002001e7812 */ /* 0x150fe400078efe04 */
[----:B------:R-:W-:-:S03]  /*b560*/  LOP3.LUT R28, R0, 0x4, R4, 0xfe, !PT ;  /* 0x00000004001c7812 */ /* 0x000fc600078efe04 */
[----:B------:R-:W-:Y:S02]  /*b570*/  STSM.16.M88.4 [R64], R52 ;  /* 0x0000003440007844 */ /* 0x000fe40000000200 */
[----:B------:R-:W-:Y:S01]  /*b580*/  BAR.SYNC.DEFER_BLOCKING 0x0 ;  /* 0x0000000000007b1d */ /* 0x000fe20000010000 */
[C---:B------:R-:W-:Y:S01]  /*b590*/  IMAD R34, R30.reuse, UR6, RZ ;  /* 0x000000061e227c24 */ /* 0x040fe2000f8e02ff */
[-C--:B------:R-:W-:Y:S01]  /*b5a0*/  ISETP.LT.AND P2, PT, R30, R77.reuse, !P0 ;  /* 0x0000004d1e00720c */ /* 0x080fe20004741270 */
[----:B------:R-:W-:Y:S01]  /*b5b0*/  IMAD R36, R28, UR6, RZ ;  /* 0x000000061c247c24 */ /* 0x000fe2000f8e02ff */
[--C-:B------:R-:W-:Y:S02]  /*b5c0*/  LOP3.LUT R30, R0, 0x6, R4.reuse, 0xfe, !PT ;  /* 0x00000006001e7812 */ /* 0x100fe400078efe04 */
[-C--:B------:R-:W-:Y:S02]  /*b5d0*/  ISETP.LT.AND P3, PT, R28, R77.reuse, !P0 ;  /* 0x0000004d1c00720c */ /* 0x080fe40004761270 */
[----:B------:R-:W-:Y:S01]  /*b5e0*/  LOP3.LUT R32, R0, 0x8, R4, 0xfe, !PT ;  /* 0x0000000800207812 */ /* 0x000fe200078efe04 */
[C---:B------:R-:W-:Y:S01]  /*b5f0*/  IMAD R38, R30.reuse, UR6, RZ ;  /* 0x000000061e267c24 */ /* 0x040fe2000f8e02ff */
[----:B------:R-:W-:-:S03]  /*b600*/  ISETP.LT.AND P4, PT, R30, R77, !P0 ;  /* 0x0000004d1e00720c */ /* 0x000fc60004781270 */
[----:B---3--:R-:W-:Y:S01]  /*b610*/  IMAD R40, R32, UR6, RZ ;  /* 0x0000000620287c24 */ /* 0x008fe2000f8e02ff */
[-C--:B------:R-:W-:Y:S01]  /*b620*/  LEA R30, P5, R36, R3.reuse, 0x2 ;  /* 0x00000003241e7211 */ /* 0x080fe200078a10ff */
[----:B------:R2:W-:Y:S01]  /*b630*/  @P1 STG.E desc[UR16][R6.64], R60 ;  /* 0x0000003c06001986 */ /* 0x0005e2000c101910 */
[----:B------:R-:W-:-:S04]  /*b640*/  LEA R28, P1, R34, R3, 0x2 ;  /* 0x00000003221c7211 */ /* 0x000fc800078210ff */
[----:B------:R-:W-:Y:S02]  /*b650*/  LEA.HI.X.SX32 R29, R34, R5, 0x2, P1 ;  /* 0x00000005221d7211 */ /* 0x000fe400008f16ff */
[----:B------:R-:W-:Y:S02]  /*b660*/  ISETP.LT.AND P1, PT, R32, R77, !P0 ;  /* 0x0000004d2000720c */ /* 0x000fe40004721270 */
[----:B------:R-:W-:Y:S01]  /*b670*/  LOP3.LUT R34, R0, 0xa, R4, 0xfe, !PT ;  /* 0x0000000a00227812 */ /* 0x000fe200078efe04 */
[----:B------:R3:W-:Y:S01]  /*b680*/  @P2 STG.E desc[UR16][R28.64], R61 ;  /* 0x0000003d1c002986 */ /* 0x0007e2000c101910 */
[-C--:B------:R-:W-:Y:S02]  /*b690*/  LEA R32, P2, R40, R3.reuse, 0x2 ;  /* 0x0000000328207211 */ /* 0x080fe400078410ff */
[----:B--2---:R-:W-:Y:S02]  /*b6a0*/  LEA R6, P6, R38, R3, 0x2 ;  /* 0x0000000326067211 */ /* 0x004fe400078c10ff */
[----:B------:R-:W-:-:S02]  /*b6b0*/  LEA.HI.X.SX32 R31, R36, R5, 0x2, P5 ;  /* 0x00000005241f7211 */ /* 0x000fc400028f16ff */
[-C--:B------:R-:W-:Y:S01]  /*b6c0*/  LEA.HI.X.SX32 R7, R38, R5.reuse, 0x2, P6 ;  /* 0x0000000526077211 */ /* 0x080fe200030f16ff */
[----:B------:R-:W-:Y:S01]  /*b6d0*/  IMAD R38, R34, UR6, RZ ;  /* 0x0000000622267c24 */ /* 0x000fe2000f8e02ff */
[----:B------:R-:W-:Y:S01]  /*b6e0*/  LEA.HI.X.SX32 R33, R40, R5, 0x2, P2 ;  /* 0x0000000528217211 */ /* 0x000fe200010f16ff */
[----:B------:R2:W-:Y:S01]  /*b6f0*/  @P3 STG.E desc[UR16][R30.64], R62 ;  /* 0x0000003e1e003986 */ /* 0x0005e2000c101910 */
[--C-:B------:R-:W-:Y:S02]  /*b700*/  LOP3.LUT R36, R0, 0xc, R4.reuse, 0xfe, !PT ;  /* 0x0000000c00247812 */ /* 0x100fe400078efe04 */
[-C--:B------:R-:W-:Y:S01]  /*b710*/  ISETP.LT.AND P2, PT, R34, R77.reuse, !P0 ;  /* 0x0000004d2200720c */ /* 0x080fe20004741270 */
[----:B------:R4:W-:Y:S01]  /*b720*/  @P4 STG.E desc[UR16][R6.64], R63 ;  /* 0x0000003f06004986 */ /* 0x0009e2000c101910 */
[--C-:B------:R-:W-:Y:S02]  /*b730*/  LOP3.LUT R34, R0, 0xe, R4.reuse, 0xfe, !PT ;  /* 0x0000000e00227812 */ /* 0x100fe400078efe04 */
[----:B------:R-:W-:Y:S01]  /*b740*/  ISETP.LT.AND P3, PT, R36, R77, !P0 ;  /* 0x0000004d2400720c */ /* 0x000fe20004761270 */
[----:B------:R1:W-:Y:S01]  /*b750*/  @P1 STG.E desc[UR16][R32.64], R56 ;  /* 0x0000003820001986 */ /* 0x0003e2000c101910 */
[----:B---3--:R-:W-:Y:S01]  /*b760*/  LEA R28, P1, R38, R3, 0x2 ;  /* 0x00000003261c7211 */ /* 0x008fe200078210ff */
[----:B------:R-:W-:Y:S01]  /*b770*/  IMAD R36, R36, UR6, RZ ;  /* 0x0000000624247c24 */ /* 0x000fe2000f8e02ff */
[----:B--2---:R-:W-:-:S02]  /*b780*/  LOP3.LUT R30, R0, 0x10, R4, 0xfe, !PT ;  /* 0x00000010001e7812 */ /* 0x004fc400078efe04 */
[C---:B------:R-:W-:Y:S01]  /*b790*/  ISETP.LT.AND P4, PT, R34.reuse, R77, !P0 ;  /* 0x0000004d2200720c */ /* 0x040fe20004781270 */
[----:B------:R-:W-:Y:S01]  /*b7a0*/  IMAD R34, R34, UR6, RZ ;  /* 0x0000000622227c24 */ /* 0x000fe2000f8e02ff */
[----:B------:R-:W-:Y:S01]  /*b7b0*/  LEA.HI.X.SX32 R29, R38, R5, 0x2, P1 ;  /* 0x00000005261d7211 */ /* 0x000fe200008f16ff */
[----:B------:R-:W-:Y:S01]  /*b7c0*/  IMAD R38, R30, UR6, RZ ;  /* 0x000000061e267c24 */ /* 0x000fe2000f8e02ff */
[----:B----4-:R-:W-:Y:S02]  /*b7d0*/  LEA R6, P5, R36, R3, 0x2 ;  /* 0x0000000324067211 */ /* 0x010fe400078a10ff */
[----:B------:R-:W-:Y:S01]  /*b7e0*/  ISETP.LT.AND P1, PT, R30, R77, !P0 ;  /* 0x0000004d1e00720c */ /* 0x000fe20004721270 */
[----:B------:R2:W-:Y:S01]  /*b7f0*/  @P2 STG.E desc[UR16][R28.64], R57 ;  /* 0x000000391c002986 */ /* 0x0005e2000c101910 */
[----:B------:R-:W-:Y:S02]  /*b800*/  LEA R30, P6, R34, R3, 0x2 ;  /* 0x00000003221e7211 */ /* 0x000fe400078c10ff */
[----:B------:R-:W-:-:S02]  /*b810*/  LEA.HI.X.SX32 R7, R36, R5, 0x2, P5 ;  /* 0x0000000524077211 */ /* 0x000fc400028f16ff */
[----:B-1----:R-:W-:Y:S02]  /*b820*/  LEA R32, P2, R38, R3, 0x2 ;  /* 0x0000000326207211 */ /* 0x002fe400078410ff */
[--C-:B------:R-:W-:Y:S02]  /*b830*/  LOP3.LUT R36, R0, 0x12, R4.reuse, 0xfe, !PT ;  /* 0x0000001200247812 */ /* 0x100fe400078efe04 */
[-C--:B------:R-:W-:Y:S02]  /*b840*/  LEA.HI.X.SX32 R31, R34, R5.reuse, 0x2, P6 ;  /* 0x00000005221f7211 */ /* 0x080fe400030f16ff */
[----:B------:R-:W-:Y:S02]  /*b850*/  LEA.HI.X.SX32 R33, R38, R5, 0x2, P2 ;  /* 0x0000000526217211 */ /* 0x000fe400010f16ff */
[C---:B------:R-:W-:Y:S01]  /*b860*/  ISETP.LT.AND P2, PT, R36.reuse, R77, !P0 ;  /* 0x0000004d2400720c */ /* 0x040fe20004741270 */
[----:B------:R-:W-:Y:S01]  /*b870*/  IMAD R36, R36, UR6, RZ ;  /* 0x0000000624247c24 */ /* 0x000fe2000f8e02ff */
[C-C-:B------:R-:W-:Y:S01]  /*b880*/  LOP3.LUT R34, R0.reuse, 0x14, R4.reuse, 0xfe, !PT ;  /* 0x0000001400227812 */ /* 0x140fe200078efe04 */
[----:B------:R1:W-:Y:S01]  /*b890*/  @P3 STG.E desc[UR16][R6.64], R58 ;  /* 0x0000003a06003986 */ /* 0x0003e2000c101910 */
[----:B--2---:R-:W-:-:S03]  /*b8a0*/  LOP3.LUT R28, R0, 0x16, R4, 0xfe, !PT ;  /* 0x00000016001c7812 */ /* 0x004fc600078efe04 */
[----:B------:R-:W-:Y:S01]  /*b8b0*/  @P4 STG.E desc[UR16][R30.64], R59 ;  /* 0x0000003b1e004986 */ /* 0x000fe2000c101910 */
[C---:B------:R-:W-:Y:S01]  /*b8c0*/  ISETP.LT.AND P3, PT, R34.reuse, R77, !P0 ;  /* 0x0000004d2200720c */ /* 0x040fe20004761270 */
[----:B------:R-:W-:Y:S02]  /*b8d0*/  IMAD R38, R34, UR6, RZ ;  /* 0x0000000622267c24 */ /* 0x000fe4000f8e02ff */
[----:B------:R2:W-:Y:S01]  /*b8e0*/  @P1 STG.E desc[UR16][R32.64], R8 ;  /* 0x0000000820001986 */ /* 0x0005e2000c101910 */
[----:B------:R-:W-:Y:S02]  /*b8f0*/  LOP3.LUT R34, R0, 0x18, R4, 0xfe, !PT ;  /* 0x0000001800227812 */ /* 0x000fe400078efe04 */
[----:B-1----:R-:W-:Y:S01]  /*b900*/  LEA R6, P1, R36, R3, 0x2 ;  /* 0x0000000324067211 */ /* 0x002fe200078210ff */
[----:B------:R-:W-:-:S03]  /*b910*/  IMAD R40, R28, UR6, RZ ;  /* 0x000000061c287c24 */ /* 0x000fc6000f8e02ff */
[----:B------:R-:W-:Y:S02]  /*b920*/  LEA.HI.X.SX32 R7, R36, R5, 0x2, P1 ;  /* 0x0000000524077211 */ /* 0x000fe400008f16ff */
[CC--:B------:R-:W-:Y:S01]  /*b930*/  ISETP.LT.AND P1, PT, R34.reuse, R77.reuse, !P0 ;  /* 0x0000004d2200720c */ /* 0x0c0fe20004721270 */
[----:B------:R-:W-:Y:S01]  /*b940*/  IMAD R34, R34, UR6, RZ ;  /* 0x0000000622227c24 */ /* 0x000fe2000f8e02ff */
[----:B------:R-:W-:Y:S01]  /*b950*/  ISETP.LT.AND P4, PT, R28, R77, !P0 ;  /* 0x0000004d1c00720c */ /* 0x000fe20004781270 */
[----:B------:R1:W-:Y:S01]  /*b960*/  @P2 STG.E desc[UR16][R6.64], R9 ;  /* 0x0000000906002986 */ /* 0x0003e2000c101910 */
[-C--:B------:R-:W-:Y:S02]  /*b970*/  LEA R28, P5, R38, R3.reuse, 0x2 ;  /* 0x00000003261c7211 */ /* 0x080fe400078a10ff */
[----:B--2---:R-:W-:Y:S02]  /*b980*/  LOP3.LUT R8, R0, 0x1a, R4, 0xfe, !PT ;  /* 0x0000001a00087812 */ /* 0x004fe400078efe04 */
[----:B------:R-:W-:-:S02]  /*b990*/  LEA R30, P6, R40, R3, 0x2 ;  /* 0x00000003281e7211 */ /* 0x000fc400078c10ff */
[----:B------:R-:W-:Y:S01]  /*b9a0*/  LEA R32, P2, R34, R3, 0x2 ;  /* 0x0000000322207211 */ /* 0x000fe200078410ff */
[----:B------:R-:W-:Y:S01]  /*b9b0*/  IMAD R36, R8, UR6, RZ ;  /* 0x0000000608247c24 */ /* 0x000fe2000f8e02ff */
[-C--:B------:R-:W-:Y:S02]  /*b9c0*/  LEA.HI.X.SX32 R29, R38, R5.reuse, 0x2, P5 ;  /* 0x00000005261d7211 */ /* 0x080fe400028f16ff */
[-C--:B------:R-:W-:Y:S02]  /*b9d0*/  LEA.HI.X.SX32 R31, R40, R5.reuse, 0x2, P6 ;  /* 0x00000005281f7211 */ /* 0x080fe400030f16ff */
[----:B------:R-:W-:Y:S02]  /*b9e0*/  LEA.HI.X.SX32 R33, R34, R5, 0x2, P2 ;  /* 0x0000000522217211 */ /* 0x000fe400010f16ff */
[----:B------:R-:W-:Y:S01]  /*b9f0*/  ISETP.LT.AND P2, PT, R8, R77, !P0 ;  /* 0x0000004d0800720c */ /* 0x000fe20004741270 */
[----:B------:R2:W-:Y:S01]  /*ba00*/  @P3 STG.E desc[UR16][R28.64], R10 ;  /* 0x0000000a1c003986 */ /* 0x0005e2000c101910 */
[----:B------:R-:W-:-:S02]  /*ba10*/  LOP3.LUT R34, R0, 0x1c, R4, 0xfe, !PT ;  /* 0x0000001c00227812 */ /* 0x000fc400078efe04 */
[----:B------:R-:W-:Y:S01]  /*ba20*/  LOP3.LUT R8, R0, 0x1e, R4, 0xfe, !PT ;  /* 0x0000001e00087812 */ /* 0x000fe200078efe04 */
[----:B------:R3:W-:Y:S01]  /*ba30*/  @P4 STG.E desc[UR16][R30.64], R11 ;  /* 0x0000000b1e004986 */ /* 0x0007e2000c101910 */
[----:B-1----:R-:W-:-:S03]  /*ba40*/  LEA R6, P5, R36, R3, 0x2 ;  /* 0x0000000324067211 */ /* 0x002fc600078a10ff */
[----:B------:R1:W-:Y:S01]  /*ba50*/  @P1 STG.E desc[UR16][R32.64], R12 ;  /* 0x0000000c20001986 */ /* 0x0003e2000c101910 */
[----:B------:R-:W-:Y:S02]  /*ba60*/  ISETP.LT.AND P1, PT, R34, R77, !P0 ;  /* 0x0000004d2200720c */ /* 0x000fe40004721270 */
[----:B--2---:R-:W-:Y:S01]  /*ba70*/  LOP3.LUT R10, R0, 0x20, R4, 0xfe, !PT ;  /* 0x00000020000a7812 */ /* 0x004fe200078efe04 */
[----:B------:R-:W-:Y:S01]  /*ba80*/  IMAD R34, R34, UR6, RZ ;  /* 0x0000000622227c24 */ /* 0x000fe2000f8e02ff */
[----:B------:R-:W-:Y:S01]  /*ba90*/  LEA.HI.X.SX32 R7, R36, R5, 0x2, P5 ;  /* 0x0000000524077211 */ /* 0x000fe200028f16ff */
[C---:B---3--:R-:W-:Y:S01]  /*baa0*/  IMAD R30, R8.reuse, UR6, RZ ;  /* 0x00000006081e7c24 */ /* 0x048fe2000f8e02ff */
[----:B------:R-:W-:Y:S01]  /*bab0*/  ISETP.LT.AND P3, PT, R8, R77, !P0 ;  /* 0x0000004d0800720c */ /* 0x000fe20004761270 */
[----:B-1----:R-:W-:Y:S01]  /*bac0*/  IMAD R32, R10, UR6, RZ ;  /* 0x000000060a207c24 */ /* 0x002fe2000f8e02ff */
[----:B------:R-:W-:Y:S01]  /*bad0*/  LEA R8, P4, R34, R3, 0x2 ;  /* 0x0000000322087211 */ /* 0x000fe200078810ff */
[----:B------:R1:W-:Y:S01]  /*bae0*/  @P2 STG.E desc[UR16][R6.64], R13 ;  /* 0x0000000d06002986 */ /* 0x0003e2000c101910 */
[----:B------:R-:W-:-:S02]  /*baf0*/  ISETP.LT.AND P5, PT, R10, R77, !P0 ;  /* 0x0000004d0a00720c */ /* 0x000fc400047a1270 */
[-C--:B------:R-:W-:Y:S02]  /*bb00*/  LEA R10, P6, R30, R3.reuse, 0x2 ;  /* 0x000000031e0a7211 */ /* 0x080fe400078c10ff */
[----:B------:R-:W-:Y:S02]  /*bb10*/  LOP3.LUT R12, R0, 0x22, R4, 0xfe, !PT ;  /* 0x00000022000c7812 */ /* 0x000fe400078efe04 */
[----:B------:R-:W-:Y:S02]  /*bb20*/  LEA R28, P2, R32, R3, 0x2 ;  /* 0x00000003201c7211 */ /* 0x000fe400078410ff */
[-C--:B------:R-:W-:Y:S01]  /*bb30*/  LEA.HI.X.SX32 R9, R34, R5.reuse, 0x2, P4 ;  /* 0x0000000522097211 */ /* 0x080fe200020f16ff */
[----:B------:R-:W-:Y:S01]  /*bb40*/  IMAD R34, R12, UR6, RZ ;  /* 0x000000060c227c24 */ /* 0x000fe2000f8e02ff */
[-C--:B------:R-:W-:Y:S02]  /*bb50*/  LEA.HI.X.SX32 R11, R30, R5.reuse, 0x2, P6 ;  /* 0x000000051e0b7211 */ /* 0x080fe400030f16ff */
[----:B------:R-:W-:-:S02]  /*bb60*/  LEA.HI.X.SX32 R29, R32, R5, 0x2, P2 ;  /* 0x00000005201d7211 */ /* 0x000fc400010f16ff */
[-C--:B------:R-:W-:Y:S02]  /*bb70*/  ISETP.LT.AND P4, PT, R12, R77.reuse, !P0 ;  /* 0x0000004d0c00720c */ /* 0x080fe40004781270 */
[C-C-:B------:R-:W-:Y:S01]  /*bb80*/  LOP3.LUT R32, R0.reuse, 0x24, R4.reuse, 0xfe, !PT ;  /* 0x0000002400207812 */ /* 0x140fe200078efe04 */
[----:B------:R2:W-:Y:S01]  /*bb90*/  @P1 STG.E desc[UR16][R8.64], R14 ;  /* 0x0000000e08001986 */ /* 0x0005e2000c101910 */
[--C-:B------:R-:W-:Y:S02]  /*bba0*/  LOP3.LUT R12, R0, 0x26, R4.reuse, 0xfe, !PT ;  /* 0x00000026000c7812 */ /* 0x100fe400078efe04 */
[----:B------:R-:W-:Y:S01]  /*bbb0*/  ISETP.LT.AND P1, PT, R32, R77, !P0 ;  /* 0x0000004d2000720c */ /* 0x000fe20004721270 */
[----:B------:R-:W-:Y:S01]  /*bbc0*/  @P3 STG.E desc[UR16][R10.64], R15 ;  /* 0x0000000f0a003986 */ /* 0x000fe2000c101910 */
[----:B-1----:R-:W-:Y:S01]  /*bbd0*/  LEA R6, P3, R34, R3, 0x2 ;  /* 0x0000000322067211 */ /* 0x002fe200078610ff */
[----:B------:R-:W-:Y:S01]  /*bbe0*/  IMAD R32, R32, UR6, RZ ;  /* 0x0000000620207c24 */ /* 0x000fe2000f8e02ff */
[C-C-:B------:R-:W-:Y:S01]  /*bbf0*/  LOP3.LUT R30, R0.reuse, 0x2a, R4.reuse, 0xfe, !PT ;  /* 0x0000002a001e7812 */ /* 0x140fe200078efe04 */
[----:B------:R1:W-:Y:S01]  /*bc00*/  @P5 STG.E desc[UR16][R28.64], R16 ;  /* 0x000000101c005986 */ /* 0x0003e2000c101910 */
[----:B--2---:R-:W-:Y:S01]  /*bc10*/  LOP3.LUT R8, R0, 0x28, R4, 0xfe, !PT ;  /* 0x0000002800087812 */ /* 0x004fe200078efe04 */
[----:B------:R-:W-:Y:S01]  /*bc20*/  IMAD R14, R12, UR6, RZ ;  /* 0x000000060c0e7c24 */ /* 0x000fe2000f8e02ff */
[----:B------:R-:W-:-:S02]  /*bc30*/  LEA.HI.X.SX32 R7, R34, R5, 0x2, P3 ;  /* 0x0000000522077211 */ /* 0x000fc400018f16ff */
[C---:B------:R-:W-:Y:S01]  /*bc40*/  ISETP.LT.AND P3, PT, R8.reuse, R77, !P0 ;  /* 0x0000004d0800720c */ /* 0x040fe20004761270 */
[----:B-1----:R-:W-:Y:S01]  /*bc50*/  IMAD R16, R8, UR6, RZ ;  /* 0x0000000608107c24 */ /* 0x002fe2000f8e02ff */
[----:B------:R-:W-:Y:S01]  /*bc60*/  LEA R8, P6, R32, R3, 0x2 ;  /* 0x0000000320087211 */ /* 0x000fe200078c10ff */
[----:B------:R1:W-:Y:S01]  /*bc70*/  @P4 STG.E desc[UR16][R6.64], R17 ;  /* 0x0000001106004986 */ /* 0x0003e2000c101910 */
[----:B------:R-:W-:Y:S01]  /*bc80*/  ISETP.LT.AND P2, PT, R12, R77, !P0 ;  /* 0x0000004d0c00720c */ /* 0x000fe20004741270 */
[----:B------:R-:W-:Y:S01]  /*bc90*/  IMAD R28, R30, UR6, RZ ;  /* 0x000000061e1c7c24 */ /* 0x000fe2000f8e02ff */
[----:B------:R-:W-:Y:S02]  /*bca0*/  LEA R10, P4, R14, R3, 0x2 ;  /* 0x000000030e0a7211 */ /* 0x000fe400078810ff */
[----:B------:R-:W-:Y:S02]  /*bcb0*/  LEA.HI.X.SX32 R9, R32, R5, 0x2, P6 ;  /* 0x0000000520097211 */ /* 0x000fe400030f16ff */
[----:B------:R-:W-:-:S02]  /*bcc0*/  ISETP.LT.AND P6, PT, R30, R77, !P0 ;  /* 0x0000004d1e00720c */ /* 0x000fc400047c1270 */
[----:B------:R-:W-:Y:S02]  /*bcd0*/  LEA R12, P5, R16, R3, 0x2 ;  /* 0x00000003100c7211 */ /* 0x000fe400078a10ff */
[----:B------:R-:W-:Y:S02]  /*bce0*/  LEA.HI.X.SX32 R11, R14, R5, 0x2, P4 ;  /* 0x000000050e0b7211 */ /* 0x000fe400020f16ff */
[----:B------:R-:W-:Y:S02]  /*bcf0*/  LEA R14, P4, R28, R3, 0x2 ;  /* 0x000000031c0e7211 */ /* 0x000fe400078810ff */
[----:B------:R-:W-:Y:S01]  /*bd00*/  LOP3.LUT R36, R0, 0x2c, R4, 0xfe, !PT ;  /* 0x0000002c00247812 */ /* 0x000fe200078efe04 */
[----:B------:R-:W-:Y:S01]  /*bd10*/  @P1 STG.E desc[UR16][R8.64], R18 ;  /* 0x0000001208001986 */ /* 0x000fe2000c101910 */
[-C--:B------:R-:W-:Y:S02]  /*bd20*/  LEA.HI.X.SX32 R13, R16, R5.reuse, 0x2, P5 ;  /* 0x00000005100d7211 */ /* 0x080fe400028f16ff */
[----:B------:R-:W-:-:S02]  /*bd30*/  LEA.HI.X.SX32 R15, R28, R5, 0x2, P4 ;  /* 0x000000051c0f7211 */ /* 0x000fc400020f16ff */
[----:B-1----:R-:W-:Y:S02]  /*bd40*/  LOP3.LUT R6, R0, 0x30, R4, 0xfe, !PT ;  /* 0x0000003000067812 */ /* 0x002fe400078efe04 */
[CC--:B------:R-:W-:Y:S01]  /*bd50*/  ISETP.LT.AND P1, PT, R36.reuse, R77.reuse, !P0 ;  /* 0x0000004d2400720c */ /* 0x0c0fe20004721270 */
[----:B------:R-:W-:Y:S01]  /*bd60*/  IMAD R36, R36, UR6, RZ ;  /* 0x0000000624247c24 */ /* 0x000fe2000f8e02ff */
[----:B------:R1:W-:Y:S01]  /*bd70*/  @P2 STG.E desc[UR16][R10.64], R19 ;  /* 0x000000130a002986 */ /* 0x0003e2000c101910 */
[----:B------:R-:W-:-:S03]  /*bd80*/  ISETP.LT.AND P2, PT, R6, R77, !P0 ;  /* 0x0000004d0600720c */ /* 0x000fc60004741270 */
[----:B------:R-:W-:Y:S04]  /*bd90*/  @P3 STG.E desc[UR16][R12.64], R20 ;  /* 0x000000140c003986 */ /* 0x000fe8000c101910 */
[----:B------:R2:W-:Y:S01]  /*bda0*/  @P6 STG.E desc[UR16][R14.64], R21 ;  /* 0x000000150e006986 */ /* 0x0005e2000c101910 */
[C-C-:B-1----:R-:W-:Y:S02]  /*bdb0*/  LOP3.LUT R10, R0.reuse, 0x2e, R4.reuse, 0xfe, !PT ;  /* 0x0000002e000a7812 */ /* 0x142fe400078efe04 */
[----:B------:R-:W-:Y:S01]  /*bdc0*/  LOP3.LUT R8, R0, 0x32, R4, 0xfe, !PT ;  /* 0x0000003200087812 */ /* 0x000fe200078efe04 */
[----:B--2---:R-:W-:Y:S01]  /*bdd0*/  IMAD R14, R6, UR6, RZ ;  /* 0x00000006060e7c24 */ /* 0x004fe2000f8e02ff */
[----:B------:R-:W-:Y:S01]  /*bde0*/  LEA R6, P6, R36, R3, 0x2 ;  /* 0x0000000324067211 */ /* 0x000fe200078c10ff */
[----:B------:R-:W-:-:S03]  /*bdf0*/  IMAD R12, R10, UR6, RZ ;  /* 0x000000060a0c7c24 */ /* 0x000fc6000f8e02ff */
[----:B------:R-:W-:Y:S02]  /*be00*/  LEA.HI.X.SX32 R7, R36, R5, 0x2, P6 ;  /* 0x0000000524077211 */ /* 0x000fe400030f16ff */
[----:B------:R1:W2:Y:S01]  /*be10*/  LDS.128 R36, [R2+UR7] ;  /* 0x0000000702247984 */ /* 0x0002a20008000c00 */
[CC--:B------:R-:W-:Y:S01]  /*be20*/  ISETP.LT.AND P4, PT, R8.reuse, R77.reuse, !P0 ;  /* 0x0000004d0800720c */ /* 0x0c0fe20004781270 */
[----:B------:R-:W-:Y:S01]  /*be30*/  IMAD R18, R8, UR6, RZ ;  /* 0x0000000608127c24 */ /* 0x000fe2000f8e02ff */
[----:B------:R-:W-:Y:S02]  /*be40*/  ISETP.LT.AND P3, PT, R10, R77, !P0 ;  /* 0x0000004d0a00720c */ /* 0x000fe40004761270 */
[----:B------:R-:W-:Y:S02]  /*be50*/  LEA R8, P5, R12, R3, 0x2 ;  /* 0x000000030c087211 */ /* 0x000fe400078a10ff */
[----:B------:R-:W-:Y:S02]  /*be60*/  LOP3.LUT R16, R0, 0x3e, R4, 0xfe, !PT ;  /* 0x0000003e00107812 */ /* 0x000fe400078efe04 */
[----:B------:R-:W-:-:S02]  /*be70*/  LEA.HI.X.SX32 R9, R12, R5, 0x2, P5 ;  /* 0x000000050c097211 */ /* 0x000fc400028f16ff */
[C-C-:B------:R-:W-:Y:S02]  /*be80*/  LOP3.LUT R28, R0.reuse, 0x3c, R4.reuse, 0xfe, !PT ;  /* 0x0000003c001c7812 */ /* 0x140fe400078efe04 */
[C-C-:B------:R-:W-:Y:S02]  /*be90*/  LOP3.LUT R30, R0.reuse, 0x3a, R4.reuse, 0xfe, !PT ;  /* 0x0000003a001e7812 */ /* 0x140fe400078efe04 */
[C-C-:B------:R-:W-:Y:S02]  /*bea0*/  LOP3.LUT R32, R0.reuse, 0x38, R4.reuse, 0xfe, !PT ;  /* 0x0000003800207812 */ /* 0x140fe400078efe04 */
[--C-:B------:R-:W-:Y:S02]  /*beb0*/  LOP3.LUT R34, R0, 0x36, R4.reuse, 0xfe, !PT ;  /* 0x0000003600227812 */ /* 0x100fe400078efe04 */
[----:B------:R-:W-:Y:S02]  /*bec0*/  LEA R12, P5, R18, R3, 0x2 ;  /* 0x00000003120c7211 */ /* 0x000fe400078a10ff */
[----:B------:R-:W-:-:S02]  /*bed0*/  LOP3.LUT R0, R0, 0x34, R4, 0xfe, !PT ;  /* 0x0000003400007812 */ /* 0x000fc400078efe04 */
[----:B------:R-:W-:Y:S02]  /*bee0*/  LEA R10, P6, R14, R3, 0x2 ;  /* 0x000000030e0a7211 */ /* 0x000fe400078c10ff */
[----:B------:R-:W-:Y:S02]  /*bef0*/  LEA.HI.X.SX32 R13, R18, R5, 0x2, P5 ;  /* 0x00000005120d7211 */ /* 0x000fe400028f16ff */
[C---:B------:R-:W-:Y:S01]  /*bf00*/  ISETP.LT.AND P5, PT, R0.reuse, R77, !P0 ;  /* 0x0000004d0000720c */ /* 0x040fe200047a1270 */
[----:B------:R-:W-:Y:S01]  /*bf10*/  IMAD R0, R0, UR6, RZ ;  /* 0x0000000600007c24 */ /* 0x000fe2000f8e02ff */
[----:B------:R-:W-:Y:S01]  /*bf20*/  LEA.HI.X.SX32 R11, R14, R5, 0x2, P6 ;  /* 0x000000050e0b7211 */ /* 0x000fe200030f16ff */
[----:B------:R3:W-:Y:S01]  /*bf30*/  @P1 STG.E desc[UR16][R6.64], R22 ;  /* 0x0000001606001986 */ /* 0x0007e2000c101910 */
[----:B-1----:R-:W-:-:S03]  /*bf40*/  IMAD R2, R30, UR6, RZ ;  /* 0x000000061e027c24 */ /* 0x002fc6000f8e02ff */
[----:B------:R-:W-:Y:S01]  /*bf50*/  @P3 STG.E desc[UR16][R8.64], R23 ;  /* 0x0000001708003986 */ /* 0x000fe2000c101910 */
[C---:B------:R-:W-:Y:S01]  /*bf60*/  ISETP.LT.AND P3, PT, R32.reuse, R77, !P0 ;  /* 0x0000004d2000720c */ /* 0x040fe20004761270 */
[----:B------:R-:W-:Y:S02]  /*bf70*/  IMAD R32, R32, UR6, RZ ;  /* 0x0000000620207c24 */ /* 0x000fe4000f8e02ff */
[----:B------:R1:W-:Y:S01]  /*bf80*/  @P2 STG.E desc[UR16][R10.64], R24 ;  /* 0x000000180a002986 */ /* 0x0003e2000c101910 */
[----:B---3--:R-:W-:-:S03]  /*bf90*/  LEA R6, P1, R0, R3, 0x2 ;  /* 0x0000000300067211 */ /* 0x008fc600078210ff */
[----:B------:R3:W-:Y:S01]  /*bfa0*/  @P4 STG.E desc[UR16][R12.64], R25 ;  /* 0x000000190c004986 */ /* 0x0007e2000c101910 */
[C---:B------:R-:W-:Y:S01]  /*bfb0*/  ISETP.LT.AND P4, PT, R34.reuse, R77, !P0 ;  /* 0x0000004d2200720c */ /* 0x040fe20004781270 */
[----:B------:R-:W-:Y:S01]  /*bfc0*/  IMAD R34, R34, UR6, RZ ;  /* 0x0000000622227c24 */ /* 0x000fe2000f8e02ff */
[----:B------:R-:W-:Y:S02]  /*bfd0*/  LEA.HI.X.SX32 R7, R0, R5, 0x2, P1 ;  /* 0x0000000500077211 */ /* 0x000fe400008f16ff */
[-C--:B-1----:R-:W-:Y:S01]  /*bfe0*/  LEA R10, P2, R32, R3.reuse, 0x2 ;  /* 0x00000003200a7211 */ /* 0x082fe200078410ff */
[----:B------:R-:W-:Y:S01]  /*bff0*/  IMAD R4, R28, UR6, RZ ;  /* 0x000000061c047c24 */ /* 0x000fe2000f8e02ff */
[----:B---3--:R-:W-:Y:S02]  /*c000*/  LEA R12, P1, R2, R3, 0x2 ;  /* 0x00000003020c7211 */ /* 0x008fe400078210ff */
[----:B------:R-:W-:Y:S02]  /*c010*/  LEA.HI.X.SX32 R11, R32, R5, 0x2, P2 ;  /* 0x00000005200b7211 */ /* 0x000fe400010f16ff */
[----:B------:R-:W-:-:S02]  /*c020*/  LEA R8, P6, R34, R3, 0x2 ;  /* 0x0000000322087211 */ /* 0x000fc400078c10ff */
[----:B------:R-:W-:Y:S02]  /*c030*/  ISETP.LT.AND P2, PT, R30, R77, !P0 ;  /* 0x0000004d1e00720c */ /* 0x000fe40004741270 */
[----:B------:R-:W-:Y:S02]  /*c040*/  LEA.HI.X.SX32 R13, R2, R5, 0x2, P1 ;  /* 0x00000005020d7211 */ /* 0x000fe400008f16ff */
[-C--:B------:R-:W-:Y:S02]  /*c050*/  ISETP.LT.AND P1, PT, R28, R77.reuse, !P0 ;  /* 0x0000004d1c00720c */ /* 0x080fe40004721270 */
[----:B------:R-:W-:Y:S02]  /*c060*/  ISETP.LT.AND P0, PT, R16, R77, !P0 ;  /* 0x0000004d1000720c */ /* 0x000fe40004701270 */
[----:B------:R-:W-:Y:S02]  /*c070*/  LEA.HI.X.SX32 R9, R34, R5, 0x2, P6 ;  /* 0x0000000522097211 */ /* 0x000fe400030f16ff */
[----:B------:R-:W-:Y:S01]  /*c080*/  LEA R14, P6, R4, R3, 0x2 ;  /* 0x00000003040e7211 */ /* 0x000fe200078c10ff */
[----:B------:R-:W-:Y:S01]  /*c090*/  IMAD R18, R16, UR6, RZ ;  /* 0x0000000610127c24 */ /* 0x000fe2000f8e02ff */
[----:B------:R1:W-:Y:S02]  /*c0a0*/  @P5 STG.E desc[UR16][R6.64], R26 ;  /* 0x0000001a06005986 */ /* 0x0003e4000c101910 */
[----:B------:R-:W-:-:S02]  /*c0b0*/  LEA.HI.X.SX32 R15, R4, R5, 0x2, P6 ;  /* 0x00000005040f7211 */ /* 0x000fc400030f16ff */
[----:B------:R1:W-:Y:S01]  /*c0c0*/  @P4 STG.E desc[UR16][R8.64], R27 ;  /* 0x0000001b08004986 */ /* 0x0003e2000c101910 */
[----:B------:R-:W-:-:S03]  /*c0d0*/  LEA R2, P6, R18, R3, 0x2 ;  /* 0x0000000312027211 */ /* 0x000fc600078c10ff */
[----:B--2---:R1:W-:Y:S04]  /*c0e0*/  @P3 STG.E desc[UR16][R10.64], R36 ;  /* 0x000000240a003986 */ /* 0x0043e8000c101910 */
[----:B------:R1:W-:Y:S01]  /*c0f0*/  @P2 STG.E desc[UR16][R12.64], R37 ;  /* 0x000000250c002986 */ /* 0x0003e2000c101910 */
[----:B------:R-:W-:-:S03]  /*c100*/  LEA.HI.X.SX32 R3, R18, R5, 0x2, P6 ;  /* 0x0000000512037211 */ /* 0x000fc600030f16ff */
[----:B------:R1:W-:Y:S01]  /*c110*/  @P1 STG.E desc[UR16][R14.64], R38 ;  /* 0x000000260e001986 */ /* 0x0003e2000c101910 */
[----:B------:R-:W-:Y:S05]  /*c120*/  @!P0 EXIT ;  /* 0x000000000000894d */ /* 0x000fea0003800000 */
[----:B------:R-:W-:Y:S01]  /*c130*/  STG.E desc[UR16][R2.64], R39 ;  /* 0x0000002702007986 */ /* 0x000fe2000c101910 */
[----:B------:R-:W-:Y:S05]  /*c140*/  EXIT ;  /* 0x000000000000794d */ /* 0x000fea0003800000 */
.L_x_2:
[----:B------:R-:W-:-:S00]  /*c150*/  BRA `(.L_x_2) ;  /* 0xfffffffc00fc7947 */ /* 0x000fc0000383ffff */
[----:B------:R-:W-:-:S00]  /*c160*/  NOP ;  /* 0x0000000000007918 */ /* 0x000fc00000000000 */
        /* <DEDUP_REMOVED lines=9> */
.L_x_3:


//--------------------- .nv.shared.matmul_kernel  --------------------------
	.section	.nv.shared.matmul_kernel,"aw",@nobits
	.sectionflags	@""
	.align	16
	.zero		1024


//--------------------- .nv.shared.reserved.0     --------------------------
	.section	.nv.shared.reserved.0,"aw",@nobits
	.weak		__nv_reservedSMEM_offset_0_alias
	.size		__nv_reservedSMEM_offset_0_alias, 0, 0
	.other		__nv_reservedSMEM_offset_0_alias,@"STO_CUDA_RESERVED_SHARED STV_DEFAULT"
__nv_reservedSMEM_offset_0_alias:
	.zero		0


//--------------------- .nv.constant0.matmul_kernel --------------------------
	.section	.nv.constant0.matmul_kernel,"a",@progbits
	.sectionflags	@""
	.align	4
.nv.constant0.matmul_kernel:
	.zero		608


//--------------------- SYMBOLS --------------------------

	.type		.nv.reservedSmem.offset0,@object
	.size		.nv.reservedSmem.offset0,0x4
